def matmul_kernel(
    a_ptr,
    b_ptr,
    c_ptr,
    M,
    N,
    K,
    stride_am,
    stride_ak,
    stride_bk,
    stride_bn,
    stride_cm,
    stride_cn,
    BLOCK_M: tl.constexpr,
    BLOCK_N: tl.constexpr,
    BLOCK_K: tl.constexpr,
    GROUP_M: tl.constexpr,
):
    pid = tl.program_id(axis=0)
    num_pid_m = tl.cdiv(M, BLOCK_M)
    num_pid_n = tl.cdiv(N, BLOCK_N)
    num_pid_in_group = GROUP_M * num_pid_n
    group_id = pid // num_pid_in_group
    first_pid_m = group_id * GROUP_M
    group_size_m = min(num_pid_m - first_pid_m, GROUP_M)
    pid_m = first_pid_m + ((pid % num_pid_in_group) % group_size_m)
    pid_n = (pid % num_pid_in_group) // group_size_m

    offs_am = (pid_m * BLOCK_M + tl.arange(0, BLOCK_M)) % M
    offs_bn = (pid_n * BLOCK_N + tl.arange(0, BLOCK_N)) % N
    offs_k = tl.arange(0, BLOCK_K)
    a_ptrs = a_ptr + offs_am[:, None] * stride_am + offs_k[None, :] * stride_ak
    b_ptrs = b_ptr + offs_k[:, None] * stride_bk + offs_bn[None, :] * stride_bn

    acc = tl.zeros((BLOCK_M, BLOCK_N), dtype=tl.float32)
    for kk in range(0, tl.cdiv(K, BLOCK_K)):
        a = tl.load(a_ptrs, mask=offs_k[None, :] < K - kk * BLOCK_K, other=0.0)
        b = tl.load(b_ptrs, mask=offs_k[:, None] < K - kk * BLOCK_K, other=0.0)
        acc = tl.dot(a, b, acc)
        a_ptrs += BLOCK_K * stride_ak
        b_ptrs += BLOCK_K * stride_bk

    c = acc.to(c_ptr.dtype.element_ty)
    offs_cm = pid_m * BLOCK_M + tl.arange(0, BLOCK_M)
    offs_cn = pid_n * BLOCK_N + tl.arange(0, BLOCK_N)
    c_ptrs = c_ptr + offs_cm[:, None] * stride_cm + offs_cn[None, :] * stride_cn
    mask = (offs_cm[:, None] < M) & (offs_cn[None, :] < N)
    tl.store(c_ptrs, c, mask=mask)

# config = {"BLOCK_K": 64, "BLOCK_M": 64, "BLOCK_N": 128, "GROUP_M": 8, "arch": "sm_100", "dtype": "fp8e4m3", "num_ctas": 4, "num_stages": 3, "num_warps": 4}
# arch = sm_100


// ===== COMPILED SASS (sm_100a) =====

	.target	sm_100a

	.elftype	@"ET_EXEC"


//--------------------- .note.nv.tkinfo           --------------------------
	.section	.note.nv.tkinfo,"",@"SHT_NOTE"
	.sectionflags	@"SHF_NOTE_NV_TKINFO"
	.tkinfo
        /*0018*/ 	.word	0x00000081
        /*0030*/ 	.string	""
        /*0030*/ 	.string	"ptxas-blackwell"
        /*0030*/ 	.string	"Cuda compilation tools, release 12.9, V12.9.86"
        /*0030*/ 	.string	"Build cuda_12.9.r12.9/compiler.36037853_0"
        /*0030*/ 	.string	"-v  -suppress-debug-info  -lineinfo  -arch sm_100a "



//--------------------- .note.nv.cuver            --------------------------
	.section	.note.nv.cuver,"",@"SHT_NOTE"
	.sectionflags	@"SHF_NOTE_NV_CUVER"
        /*0018*/ 	.short	0x0001
        /*001a*/ 	.short	0x0064
        /*001c*/ 	.short	0x0001
        /*001e*/ 	.short	0x0000
        /*0020*/ 	.short	0x0001
        /*0022*/ 	.short	0x0000


//--------------------- .nv.info                  --------------------------
	.section	.nv.info,"",@"SHT_CUDA_INFO"
	.align	4


	//----- nvinfo : EIATTR_REGCOUNT
	.align		4
        /*0000*/ 	.byte	0x04, 0x2f
        /*0002*/ 	.short	(.L_4 - .L_3)
	.align		4
.L_3:
        /*0004*/ 	.word	index@(matmul_kernel)
        /*0008*/ 	.word	0x000000a7


	//----- nvinfo : EIATTR_FRAME_SIZE
	.align		4
.L_4:
        /*000c*/ 	.byte	0x04, 0x11
        /*000e*/ 	.short	(.L_6 - .L_5)
	.align		4
.L_5:
        /*0010*/ 	.word	index@($__internal_2_$__cuda_sm10x_tcgen05_guardrail_trap_unallocated_columns_being_dealloced)
        /*0014*/ 	.word	0x00000000


	//----- nvinfo : EIATTR_FRAME_SIZE
	.align		4
.L_6:
        /*0018*/ 	.byte	0x04, 0x11
        /*001a*/ 	.short	(.L_8 - .L_7)
	.align		4
.L_7:
        /*001c*/ 	.word	index@($__internal_1_$__cuda_sm10x_tcgen05_guardrail_trap_phase_invalid_during_alloc)
        /*0020*/ 	.word	0x00000000


	//----- nvinfo : EIATTR_FRAME_SIZE
	.align		4
.L_8:
        /*0024*/ 	.byte	0x04, 0x11
        /*0026*/ 	.short	(.L_10 - .L_9)
	.align		4
.L_9:
        /*0028*/ 	.word	index@($__internal_0_$__cuda_sm10x_tcgen05_guardrail_trap_col_being_dealloced_not_returned_by_alloc)
        /*002c*/ 	.word	0x00000000


	//----- nvinfo : EIATTR_FRAME_SIZE
	.align		4
.L_10:
        /*0030*/ 	.byte	0x04, 0x11
        /*0032*/ 	.short	(.L_12 - .L_11)
	.align		4
.L_11:
        /*0034*/ 	.word	index@(matmul_kernel)
        /*0038*/ 	.word	0x00000000


	//----- nvinfo : EIATTR_MIN_STACK_SIZE
	.align		4
.L_12:
        /*003c*/ 	.byte	0x04, 0x12
        /*003e*/ 	.short	(.L_14 - .L_13)
	.align		4
.L_13:
        /*0040*/ 	.word	index@(matmul_kernel)
        /*0044*/ 	.word	0x00000000
.L_14:


//--------------------- .nv.info.matmul_kernel    --------------------------
	.section	.nv.info.matmul_kernel,"",@"SHT_CUDA_INFO"
	.sectionflags	@""
	.align	4


	//----- nvinfo : EIATTR_CUDA_API_VERSION
	.align		4
        /*0000*/ 	.byte	0x04, 0x37
        /*0002*/ 	.short	(.L_16 - .L_15)
.L_15:
        /*0004*/ 	.word	0x00000081


	//----- nvinfo : EIATTR_KPARAM_INFO
	.align		4
.L_16:
        /*0008*/ 	.byte	0x04, 0x17
        /*000a*/ 	.short	(.L_18 - .L_17)
.L_17:
        /*000c*/ 	.word	0x00000000
        /*0010*/ 	.short	0x000d
        /*0012*/ 	.short	0x0048
        /*0014*/ 	.byte	0x00, 0xf4, 0x21, 0x00


	//----- nvinfo : EIATTR_KPARAM_INFO
	.align		4
.L_18:
        /*0018*/ 	.byte	0x04, 0x17
        /*001a*/ 	.short	(.L_20 - .L_19)
.L_19:
        /*001c*/ 	.word	0x00000000
        /*0020*/ 	.short	0x000c
        /*0022*/ 	.short	0x0040
        /*0024*/ 	.byte	0x00, 0xf4, 0x21, 0x00


	//----- nvinfo : EIATTR_KPARAM_INFO
	.align		4
.L_20:
        /*0028*/ 	.byte	0x04, 0x17
        /*002a*/ 	.short	(.L_22 - .L_21)
.L_21:
        /*002c*/ 	.word	0x00000000
        /*0030*/ 	.short	0x000b
        /*0032*/ 	.short	0x0038
        /*0034*/ 	.byte	0x00, 0xf0, 0x11, 0x00


	//----- nvinfo : EIATTR_KPARAM_INFO
	.align		4
.L_22:
        /*0038*/ 	.byte	0x04, 0x17
        /*003a*/ 	.short	(.L_24 - .L_23)
.L_23:
        /*003c*/ 	.word	0x00000000
        /*0040*/ 	.short	0x000a
        /*0042*/ 	.short	0x0034
        /*0044*/ 	.byte	0x00, 0xf0, 0x11, 0x00


	//----- nvinfo : EIATTR_KPARAM_INFO
	.align		4
.L_24:
        /*0048*/ 	.byte	0x04, 0x17
        /*004a*/ 	.short	(.L_26 - .L_25)
.L_25:
        /*004c*/ 	.word	0x00000000
        /*0050*/ 	.short	0x0009
        /*0052*/ 	.short	0x0030
        /*0054*/ 	.byte	0x00, 0xf0, 0x11, 0x00


	//----- nvinfo : EIATTR_KPARAM_INFO
	.align		4
.L_26:
        /*0058*/ 	.byte	0x04, 0x17
        /*005a*/ 	.short	(.L_28 - .L_27)
.L_27:
        /*005c*/ 	.word	0x00000000
        /*0060*/ 	.short	0x0008
        /*0062*/ 	.short	0x002c
        /*0064*/ 	.byte	0x00, 0xf0, 0x11, 0x00


	//----- nvinfo : EIATTR_KPARAM_INFO
	.align		4
.L_28:
        /*0068*/ 	.byte	0x04, 0x17
        /*006a*/ 	.short	(.L_30 - .L_29)
.L_29:
        /*006c*/ 	.word	0x00000000
        /*0070*/ 	.short	0x0007
        /*0072*/ 	.short	0x0028
        /*0074*/ 	.byte	0x00, 0xf0, 0x11, 0x00


	//----- nvinfo : EIATTR_KPARAM_INFO
	.align		4
.L_30:
        /*0078*/ 	.byte	0x04, 0x17
        /*007a*/ 	.short	(.L_32 - .L_31)
.L_31:
        /*007c*/ 	.word	0x00000000
        /*0080*/ 	.short	0x0006
        /*0082*/ 	.short	0x0024
        /*0084*/ 	.byte	0x00, 0xf0, 0x11, 0x00


	//----- nvinfo : EIATTR_KPARAM_INFO
	.align		4
.L_32:
        /*0088*/ 	.byte	0x04, 0x17
        /*008a*/ 	.short	(.L_34 - .L_33)
.L_33:
        /*008c*/ 	.word	0x00000000
        /*0090*/ 	.short	0x0005
        /*0092*/ 	.short	0x0020
        /*0094*/ 	.byte	0x00, 0xf0, 0x11, 0x00


	//----- nvinfo : EIATTR_KPARAM_INFO
	.align		4
.L_34:
        /*0098*/ 	.byte	0x04, 0x17
        /*009a*/ 	.short	(.L_36 - .L_35)
.L_35:
        /*009c*/ 	.word	0x00000000
        /*00a0*/ 	.short	0x0004
        /*00a2*/ 	.short	0x001c
        /*00a4*/ 	.byte	0x00, 0xf0, 0x11, 0x00


	//----- nvinfo : EIATTR_KPARAM_INFO
	.align		4
.L_36:
        /*00a8*/ 	.byte	0x04, 0x17
        /*00aa*/ 	.short	(.L_38 - .L_37)
.L_37:
        /*00ac*/ 	.word	0x00000000
        /*00b0*/ 	.short	0x0003
        /*00b2*/ 	.short	0x0018
        /*00b4*/ 	.byte	0x00, 0xf0, 0x11, 0x00


	//----- nvinfo : EIATTR_KPARAM_INFO
	.align		4
.L_38:
        /*00b8*/ 	.byte	0x04, 0x17
        /*00ba*/ 	.short	(.L_40 - .L_39)
.L_39:
        /*00bc*/ 	.word	0x00000000
        /*00c0*/ 	.short	0x0002
        /*00c2*/ 	.short	0x0010
        /*00c4*/ 	.byte	0x00, 0xf4, 0x21, 0x00


	//----- nvinfo : EIATTR_KPARAM_INFO
	.align		4
.L_40:
        /*00c8*/ 	.byte	0x04, 0x17
        /*00ca*/ 	.short	(.L_42 - .L_41)
.L_41:
        /*00cc*/ 	.word	0x00000000
        /*00d0*/ 	.short	0x0001
        /*00d2*/ 	.short	0x0008
        /*00d4*/ 	.byte	0x00, 0xf4, 0x21, 0x00


	//----- nvinfo : EIATTR_KPARAM_INFO
	.align		4
.L_42:
        /*00d8*/ 	.byte	0x04, 0x17
        /*00da*/ 	.short	(.L_44 - .L_43)
.L_43:
        /*00dc*/ 	.word	0x00000000
        /*00e0*/ 	.short	0x0000
        /*00e2*/ 	.short	0x0000
        /*00e4*/ 	.byte	0x00, 0xf4, 0x21, 0x00


	//----- nvinfo : EIATTR_EXPLICIT_CLUSTER
	.align		4
.L_44:
        /*00e8*/ 	.byte	0x01, 0x3e
	.zero		2


	//----- nvinfo : EIATTR_CTA_PER_CLUSTER
	.align		4
        /*00ec*/ 	.byte	0x04, 0x3d
        /*00ee*/ 	.short	(.L_46 - .L_45)
.L_45:
        /*00f0*/ 	.word	0x00000004
        /*00f4*/ 	.word	0x00000001
        /*00f8*/ 	.word	0x00000001


	//----- nvinfo : EIATTR_AT_ENTRY_FRAGMENTS
	.align		4
.L_46:
        /*00fc*/ 	.byte	0x04, 0x4f
        /*00fe*/ 	.short	(.L_48 - .L_47)


	//   ....[0]....
.L_47:
        /*0100*/ 	.word	0x00000004


	//----- nvinfo : EIATTR_RESERVED_SMEM_USED
	.align		4
.L_48:
        /*0104*/ 	.byte	0x01, 0x41
	.zero		2


	//----- nvinfo : EIATTR_SPARSE_MMA_MASK
	.align		4
        /*0108*/ 	.byte	0x03, 0x50
        /*010a*/ 	.short	0x0000


	//----- nvinfo : EIATTR_TCGEN05_1CTA_USED
	.align		4
        /*010c*/ 	.byte	0x01, 0x51
	.zero		2


	//----- nvinfo : EIATTR_MAXREG_COUNT
	.align		4
        /*0110*/ 	.byte	0x03, 0x1b
        /*0112*/ 	.short	0x00ff


	//----- nvinfo : EIATTR_NUM_BARRIERS
	.align		4
        /*0114*/ 	.byte	0x02, 0x4c
        /*0116*/ 	.byte	0x01
	.zero		1


	//----- nvinfo : EIATTR_INT_WARP_WIDE_INSTR_OFFSETS
	.align		4
        /*0118*/ 	.byte	0x04, 0x31
        /*011a*/ 	.short	(.L_50 - .L_49)


	//   ....[0]....
.L_49:
        /*011c*/ 	.word	0x000016d0


	//   ....[1]....
        /*0120*/ 	.word	0x000016e0


	//   ....[2]....
        /*0124*/ 	.word	0x00002cf0


	//   ....[3]....
        /*0128*/ 	.word	0x00005ac0


	//   ....[4]....
        /*012c*/ 	.word	0x00005b10


	//----- nvinfo : EIATTR_COOP_GROUP_MASK_REGIDS
	.align		4
.L_50:
        /*0130*/ 	.byte	0x04, 0x29
        /*0132*/ 	.short	(.L_52 - .L_51)


	//   ....[0]....
.L_51:
        /*0134*/ 	.word	0xffffffff


	//   ....[1]....
        /*0138*/ 	.word	0xffffffff


	//   ....[2]....
        /*013c*/ 	.word	0xffffffff


	//   ....[3]....
        /*0140*/ 	.word	0xffffffff


	//----- nvinfo : EIATTR_COOP_GROUP_INSTR_OFFSETS
	.align		4
.L_52:
        /*0144*/ 	.byte	0x04, 0x28
        /*0146*/ 	.short	(.L_54 - .L_53)


	//   ....[0]....
.L_53:
        /*0148*/ 	.word	0x00000070


	//   ....[1]....
        /*014c*/ 	.word	0x00000320


	//   ....[2]....
        /*0150*/ 	.word	0x00005960


	//   ....[3]....
        /*0154*/ 	.word	0x00005bc0


	//----- nvinfo : EIATTR_VRC_CTA_INIT_COUNT
	.align		4
.L_54:
        /*0158*/ 	.byte	0x02, 0x4a
        /*015a*/ 	.byte	0x80
	.zero		1


	//----- nvinfo : EIATTR_MBARRIER_INSTR_OFFSETS
	.align		4
        /*015c*/ 	.byte	0x04, 0x39
        /*015e*/ 	.short	(.L_56 - .L_55)


	//   ....[0]....
.L_55:
        /*0160*/ 	.word	0x00001860
        /*0164*/ 	.word	0x000000ff
        /*0168*/ 	.word	0x00000000
        /*016c*/ 	.short	0x0100
        /*016e*/ 	.byte	0x0a
	.zero		1


	//   ....[1]....
        /*0170*/ 	.word	0x00002d40
        /*0174*/ 	.word	0x000000ff
        /*0178*/ 	.word	0x00003008
        /*017c*/ 	.short	0x0100
        /*017e*/ 	.byte	0x0d
	.zero		1


	//   ....[2]....
        /*0180*/ 	.word	0x00003a50
        /*0184*/ 	.word	0x000000ff
        /*0188*/ 	.word	0x00000000
        /*018c*/ 	.short	0x010a
        /*018e*/ 	.byte	0x0a
	.zero		1


	//   ....[3]....
        /*0190*/ 	.word	0x00004e10
        /*0194*/ 	.word	0x000000ff
        /*0198*/ 	.word	0x00000000
        /*019c*/ 	.short	0x010a
        /*019e*/ 	.byte	0x0a
	.zero		1


	//   ....[4]....
        /*01a0*/ 	.word	0x00004f60
        /*01a4*/ 	.word	0x000000ff
        /*01a8*/ 	.word	0x00003000
        /*01ac*/ 	.short	0x0108
        /*01ae*/ 	.byte	0x0d
	.zero		1


	//   ....[5]....
        /*01b0*/ 	.word	0x00004ff0
        /*01b4*/ 	.word	0x000000ff
        /*01b8*/ 	.word	0x00003008
        /*01bc*/ 	.short	0x0108
        /*01be*/ 	.byte	0x0d
	.zero		1


	//   ....[6]....
        /*01c0*/ 	.word	0x00005be0
        /*01c4*/ 	.word	0x000000ff
        /*01c8*/ 	.word	0x00000000
        /*01cc*/ 	.short	0x010a
        /*01ce*/ 	.byte	0x0a
	.zero		1


	//   ....[7]....
        /*01d0*/ 	.word	0x00005c10
        /*01d4*/ 	.word	0x000000ff
        /*01d8*/ 	.word	0x00000000
        /*01dc*/ 	.short	0x010a
        /*01de*/ 	.byte	0x0a
	.zero		1


	//----- nvinfo : EIATTR_NUM_MBARRIERS
	.align		4
.L_56:
        /*01e0*/ 	.byte	0x03, 0x38
        /*01e2*/ 	.short	0x0002


	//----- nvinfo : EIATTR_EXIT_INSTR_OFFSETS
	.align		4
        /*01e4*/ 	.byte	0x04, 0x1c
        /*01e6*/ 	.short	(.L_58 - .L_57)


	//   ....[0]....
.L_57:
        /*01e8*/ 	.word	0x00005bd0


	//----- nvinfo : EIATTR_REQNTID
	.align		4
.L_58:
        /*01ec*/ 	.byte	0x04, 0x10
        /*01ee*/ 	.short	(.L_60 - .L_59)
.L_59:
        /*01f0*/ 	.word	0x00000080
        /*01f4*/ 	.word	0x00000001
        /*01f8*/ 	.word	0x00000001


	//----- nvinfo : EIATTR_CRS_STACK_SIZE
	.align		4
.L_60:
        /*01fc*/ 	.byte	0x04, 0x1e
        /*01fe*/ 	.short	(.L_62 - .L_61)
.L_61:
        /*0200*/ 	.word	0x00000000


	//----- nvinfo : EIATTR_CBANK_PARAM_SIZE
	.align		4
.L_62:
        /*0204*/ 	.byte	0x03, 0x19
        /*0206*/ 	.short	0x0050


	//----- nvinfo : EIATTR_PARAM_CBANK
	.align		4
        /*0208*/ 	.byte	0x04, 0x0a
        /*020a*/ 	.short	(.L_64 - .L_63)
	.align		4
.L_63:
        /*020c*/ 	.word	index@(.nv.constant0.matmul_kernel)
        /*0210*/ 	.short	0x0380
        /*0212*/ 	.short	0x0050


	//----- nvinfo : EIATTR_SW_WAR
	.align		4
.L_64:
        /*0214*/ 	.byte	0x04, 0x36
        /*0216*/ 	.short	(.L_66 - .L_65)
.L_65:
        /*0218*/ 	.word	0x00000008
.L_66:


//--------------------- .nv.compat                --------------------------
	.section	.nv.compat,"",@"SHT_CUDA_COMPAT_INFO"
	.align	4
        /*0000*/ 	.byte	0x02, 0x02, 0x02, 0x00, 0x02, 0x05, 0x05, 0x00, 0x02, 0x03, 0x00, 0x00, 0x02, 0x06, 0x01, 0x00


//--------------------- .nv.callgraph             --------------------------
	.section	.nv.callgraph,"",@"SHT_CUDA_CALLGRAPH"
	.align	4
	.sectionentsize	8
	.align		4
        /*0000*/ 	.word	0x00000000
	.align		4
        /*0004*/ 	.word	0xffffffff
	.align		4
        /*0008*/ 	.word	0x00000000
	.align		4
        /*000c*/ 	.word	0xfffffffe
	.align		4
        /*0010*/ 	.word	0x00000000
	.align		4
        /*0014*/ 	.word	0xfffffffd
	.align		4
        /*0018*/ 	.word	0x00000000
	.align		4
        /*001c*/ 	.word	0xfffffffc


//--------------------- .text.matmul_kernel       --------------------------
	.section	.text.matmul_kernel,"ax",@progbits
	.align	128
        .global         matmul_kernel
        .type           matmul_kernel,@function
        .size           matmul_kernel,(.L_x_20 - matmul_kernel)
        .other          matmul_kernel,@"STO_CUDA_ENTRY STV_DEFAULT"
matmul_kernel:
.text.matmul_kernel:
[----:B------:R-:W0:Y:S01]  /*0000*/  LDC R1, c[0x0][0x37c] ;  /* 0x0000df00ff017b82 */ /* 0x000e220000000800 */
[----:B------:R-:W1:Y:S01]  /*0010*/  S2R R0, SR_TID.X ;  /* 0x0000000000007919 */ /* 0x000e620000002100 */
[----:B------:R-:W2:Y:S01]  /*0020*/  LDCU.64 UR26, c[0x0][0x358] ;  /* 0x00006b00ff1a77ac */ /* 0x000ea20008000a00 */
[----:B-1----:R-:W-:-:S13]  /*0030*/  ISETP.GE.U32.AND P0, PT, R0, 0x20, PT ;  /* 0x000000200000780c */ /* 0x002fda0003f06070 */
[----:B------:R-:W-:Y:S02]  /*0040*/  VOTEU.ANY UP0, P0 ;  /* 0x0000000000ff7886 */ /* 0x000fe40000000100 */
[----:B0-2---:R-:W-:Y:S05]  /*0050*/  BRA.U UP0, `(.L_x_0) ;  /* 0x0000000100b47547 */ /* 0x005fea000b800000 */
[----:B------:R-:W0:Y:S01]  /*0060*/  S2UR UR6, SR_CgaCtaId ;  /* 0x00000000000679c3 */ /* 0x000e220000008800 */
[----:B------:R-:W-:Y:S01]  /*0070*/  NOP ;  /* 0x0000000000007918 */ /* 0x000fe20000000000 */
[----:B------:R-:W-:Y:S02]  /*0080*/  UMOV UR4, 0x40 ;  /* 0x0000004000047882 */ /* 0x000fe40000000000 */
[----:B0-----:R-:W-:-:S09]  /*0090*/  ULEA UR4, UR6, UR4, 0x18 ;  /* 0x0000000406047291 */ /* 0x001fd2000f8ec0ff */
[----:B------:R-:W0:Y:S01]  /*00a0*/  LDS.U8 R2, [UR4] ;  /* 0x00000004ff027984 */ /* 0x000e220008000000 */
[----:B------:R-:W-:Y:S02]  /*00b0*/  UMOV UR4, 0x400 ;  /* 0x0000040000047882 */ /* 0x000fe40000000000 */
[----:B------:R-:W-:Y:S01]  /*00c0*/  ULEA UR4, UR6, UR4, 0x18 ;  /* 0x0000000406047291 */ /* 0x000fe2000f8ec0ff */
[----:B0-----:R-:W-:-:S13]  /*00d0*/  ISETP.NE.AND P0, PT, R2, RZ, PT ;  /* 0x000000ff0200720c */ /* 0x001fda0003f05270 */
[----:B------:R-:W-:Y:S05]  /*00e0*/  @P0 BRA `(.L_x_1) ;  /* 0x0000000000780947 */ /* 0x000fea0003800000 */
[----:B------:R-:W-:-:S13]  /*00f0*/  ELECT P0, URZ, PT ;  /* 0x0000000000ff782f */ /* 0x000fda0003800000 */
[----:B------:R-:W-:Y:S05]  /*0100*/  @!P0 BRA `(.L_x_2) ;  /* 0x0000000000808947 */ /* 0x000fea0003800000 */
[----:B------:R-:W-:Y:S01]  /*0110*/  UMOV UR5, 0x1 ;  /* 0x0000000100057882 */ /* 0x000fe20000000000 */
[----:B------:R-:W-:-:S04]  /*0120*/  IMAD.MOV.U32 R5, RZ, RZ, 0x1 ;  /* 0x00000001ff057424 */ /* 0x000fc800078e00ff */
[----:B------:R-:W-:Y:S04]  /*0130*/  DEPBAR.LE SB0, 0x36 ;  /* 0x00008d800000791a */ /* 0x000fe80000000000 */
[----:B------:R-:W0:Y:S02]  /*0140*/  UTCATOMSWS.FIND_AND_SET.ALIGN UP1, UR5, UR5 ;  /* 0x00000005000575e3 */ /* 0x000e240008020800 */
[----:B0-----:R-:W-:-:S04]  /*0150*/  PLOP3.LUT P0, PT, PT, PT, UP1, 0x80, 0x8 ;  /* 0x000000000008781c */ /* 0x001fc80003f0f018 */
[----:B------:R-:W-:-:S04]  /*0160*/  SEL R2, RZ, 0xffffffff, !P0 ;  /* 0xffffffffff027807 */ /* 0x000fc80004000000 */
[----:B------:R-:W-:Y:S01]  /*0170*/  ISETP.NE.AND P0, PT, R2, RZ, PT ;  /* 0x000000ff0200720c */ /* 0x000fe20003f05270 */
[----:B------:R-:W-:-:S12]  /*0180*/  IMAD.U32 R2, RZ, RZ, UR5 ;  /* 0x00000005ff027e24 */ /* 0x000fd8000f8e00ff */
[----:B------:R-:W-:Y:S05]  /*0190*/  @P0 BRA `(.L_x_3) ;  /* 0x0000000000240947 */ /* 0x000fea0003800000 */
.L_x_4:
[----:B------:R-:W-:Y:S05]  /*01a0*/  NANOSLEEP 0x64 ;  /* 0x000000640000795d */ /* 0x000fea0003800000 */
[----:B------:R-:W-:-:S05]  /*01b0*/  UMOV UR5, 0x1 ;  /* 0x0000000100057882 */ /* 0x000fca0000000000 */
[----:B------:R-:W-:Y:S04]  /*01c0*/  DEPBAR.LE SB0, 0x36 ;  /* 0x00008d800000791a */ /* 0x000fe80000000000 */
[----:B------:R-:W0:Y:S02]  /*01d0*/  UTCATOMSWS.FIND_AND_SET.ALIGN UP1, UR5, UR5 ;  /* 0x00000005000575e3 */ /* 0x000e240008020800 */
[----:B0-----:R-:W-:-:S04]  /*01e0*/  PLOP3.LUT P0, PT, PT, PT, UP1, 0x80, 0x8 ;  /* 0x000000000008781c */ /* 0x001fc80003f0f018 */
[----:B------:R-:W-:-:S04]  /*01f0*/  SEL R2, RZ, 0xffffffff, !P0 ;  /* 0xffffffffff027807 */ /* 0x000fc80004000000 */
[----:B------:R-:W-:Y:S01]  /*0200*/  ISETP.NE.AND P0, PT, R2, RZ, PT ;  /* 0x000000ff0200720c */ /* 0x000fe20003f05270 */
[----:B------:R-:W-:-:S12]  /*0210*/  IMAD.U32 R2, RZ, RZ, UR5 ;  /* 0x00000005ff027e24 */ /* 0x000fd8000f8e00ff */
[----:B------:R-:W-:Y:S05]  /*0220*/  @!P0 BRA `(.L_x_4) ;  /* 0xfffffffc00dc8947 */ /* 0x000fea000383ffff */
.L_x_3:
[C---:B------:R-:W-:Y:S01]  /*0230*/  VIADD R4, R2.reuse, 0x10 ;  /* 0x0000001002047836 */ /* 0x040fe20000000000 */
[----:B------:R-:W-:Y:S01]  /*0240*/  UMOV UR5, 0x50 ;  /* 0x0000005000057882 */ /* 0x000fe20000000000 */
[C---:B------:R-:W-:Y:S01]  /*0250*/  SHF.L.U32 R3, R5.reuse, R2, RZ ;  /* 0x0000000205037219 */ /* 0x040fe200000006ff */
[----:B------:R-:W-:Y:S01]  /*0260*/  ULEA UR5, UR6, UR5, 0x18 ;  /* 0x0000000506057291 */ /* 0x000fe2000f8ec0ff */
[----:B------:R-:W-:Y:S01]  /*0270*/  IMAD.SHL.U32 R2, R2, 0x20, RZ ;  /* 0x0000002002027824 */ /* 0x000fe200078e00ff */
[----:B------:R-:W-:-:S04]  /*0280*/  SHF.L.U32 R4, R5, R4, RZ ;  /* 0x0000000405047219 */ /* 0x000fc800000006ff */
[----:B------:R-:W-:-:S05]  /*0290*/  LOP3.LUT R3, R4, R3, RZ, 0xfc, !PT ;  /* 0x0000000304037212 */ /* 0x000fca00078efcff */
[----:B------:R0:W-:Y:S04]  /*02a0*/  ATOMS.OR RZ, [UR5], R3 ;  /* 0x00000003ffff798c */ /* 0x0001e8000b000005 */
[----:B------:R0:W-:Y:S01]  /*02b0*/  STS [UR4], R2 ;  /* 0x00000002ff007988 */ /* 0x0001e20008000804 */
[----:B------:R-:W-:Y:S05]  /*02c0*/  BRA `(.L_x_2) ;  /* 0x0000000000107947 */ /* 0x000fea0003800000 */
.L_x_1:
[----:B------:R-:W-:-:S05]  /*02d0*/  IMAD.MOV.U32 R2, RZ, RZ, -0x1 ;  /* 0xffffffffff027424 */ /* 0x000fca00078e00ff */
[----:B------:R0:W-:Y:S02]  /*02e0*/  STS [UR4], R2 ;  /* 0x00000002ff007988 */ /* 0x0001e40008000804 */
[----:B0-----:R-:W-:-:S07]  /*02f0*/  MOV R2, 0x310 ;  /* 0x0000031000027802 */ /* 0x001fce0000000f00 */
[----:B------:R-:W-:Y:S05]  /*0300*/  CALL.REL.NOINC `($__internal_1_$__cuda_sm10x_tcgen05_guardrail_trap_phase_invalid_during_alloc) ;  /* 0x0000005800587944 */ /* 0x000fea0003c00000 */
.L_x_2:
[----:B------:R-:W-:Y:S05]  /*0310*/  WARPSYNC.ALL ;  /* 0x0000000000007948 */ /* 0x000fea0003800000 */
[----:B------:R-:W-:Y:S01]  /*0320*/  NOP ;  /* 0x0000000000007918 */ /* 0x000fe20000000000 */
.L_x_0:
[----:B------:R-:W1:Y:S08]  /*0330*/  LDC.64 R6, c[0x0][0x398] ;  /* 0x0000e600ff067b82 */ /* 0x000e700000000a00 */
[----:B------:R-:W2:Y:S02]  /*0340*/  S2UR UR5, SR_CgaSize ;  /* 0x00000000000579c3 */ /* 0x000ea40000008a00 */
[----:B--2---:R-:W-:-:S12]  /*0350*/  UIMAD UR5, UR5, -0xa0, URZ ;  /* 0xffffff60050578a4 */ /* 0x004fd8000f8e02ff */
[----:B------:R-:W2:Y:S01]  /*0360*/  LDCU UR5, c[0x0][UR5+0x2b0] ;  /* 0x00005600050577ac */ /* 0x000ea20008000800 */
[----:B------:R-:W-:Y:S02]  /*0370*/  LOP3.LUT R65, R0, 0x3f, RZ, 0xc0, !PT ;  /* 0x0000003f00417812 */ /* 0x000fe400078ec0ff */
[----:B------:R-:W-:Y:S01]  /*0380*/  PRMT R143, RZ, 0x7610, R143 ;  /* 0x00007610ff8f7816 */ /* 0x000fe2000000008f */
[----:B------:R-:W3:Y:S01]  /*0390*/  LDCU UR11, c[0x0][0x3a0] ;  /* 0x00007400ff0b77ac */ /* 0x000ee20008000800 */
[----:B------:R-:W4:Y:S01]  /*03a0*/  S2UR UR4, SR_CTAID.X ;  /* 0x00000000000479c3 */ /* 0x000f220000002500 */
[----:B------:R-:W-:Y:S01]  /*03b0*/  UMOV UR13, 0x400 ;  /* 0x00000400000d7882 */ /* 0x000fe20000000000 */
[----:B------:R-:W5:Y:S01]  /*03c0*/  LDCU.64 UR20, c[0x0][0x3a8] ;  /* 0x00007500ff1477ac */ /* 0x000f620008000a00 */
[----:B------:R-:W0:Y:S01]  /*03d0*/  LDCU UR8, c[0x0][0x3a4] ;  /* 0x00007480ff0877ac */ /* 0x000e220008000800 */
[----:B------:R-:W0:Y:S01]  /*03e0*/  LDCU.128 UR16, c[0x0][0x380] ;  /* 0x00007000ff1077ac */ /* 0x000e220008000c00 */
[----:B------:R-:W-:Y:S01]  /*03f0*/  UMOV UR6, 0x1 ;  /* 0x0000000100067882 */ /* 0x000fe20000000000 */
[----:B---3--:R-:W-:Y:S01]  /*0400*/  UIADD3 UR32, UPT, UPT, UR11, 0x3f, URZ ;  /* 0x0000003f0b207890 */ /* 0x008fe2000fffe0ff */
[----:B01----:R-:W-:Y:S01]  /*0410*/  VIADD R2, R7, 0x7f ;  /* 0x0000007f07027836 */ /* 0x003fe20000000000 */
[----:B------:R-:W-:-:S02]  /*0420*/  IABS R15, R7 ;  /* 0x00000007000f7213 */ /* 0x000fc40000000000 */
[----:B------:R-:W-:Y:S01]  /*0430*/  IABS R14, R6 ;  /* 0x00000006000e7213 */ /* 0x000fe20000000000 */
[----:B------:R-:W-:Y:S01]  /*0440*/  UISETP.GT.AND UP1, UPT, UR32, 0x3f, UPT ;  /* 0x0000003f2000788c */ /* 0x000fe2000bf24270 */
[----:B------:R-:W-:Y:S01]  /*0450*/  SHF.R.S32.HI R3, RZ, 0x1f, R2 ;  /* 0x0000001fff037819 */ /* 0x000fe20000011402 */
[----:B-----5:R-:W-:Y:S01]  /*0460*/  IMAD.U32 R62, RZ, RZ, UR20 ;  /* 0x00000014ff3e7e24 */ /* 0x020fe2000f8e00ff */
[----:B----4-:R-:W-:Y:S02]  /*0470*/  I2FP.F32.U32 R8, UR4 ;  /* 0x0000000400087c45 */ /* 0x010fe40008201000 */
[----:B------:R-:W-:-:S03]  /*0480*/  LEA.HI R3, R3, R2, RZ, 0x7 ;  /* 0x0000000203037211 */ /* 0x000fc600078f38ff */
[----:B--2---:R-:W-:Y:S01]  /*0490*/  FMUL R8, R8, UR5 ;  /* 0x0000000508087c20 */ /* 0x004fe20008400000 */
[----:B------:R-:W-:Y:S01]  /*04a0*/  SHF.R.S32.HI R3, RZ, 0x7, R3 ;  /* 0x00000007ff037819 */ /* 0x000fe20000011403 */
[----:B------:R-:W0:Y:S02]  /*04b0*/  S2UR UR5, SR_CgaCtaId ;  /* 0x00000000000579c3 */ /* 0x000e240000008800 */
[----:B------:R-:W1:Y:S02]  /*04c0*/  F2I.U32.TRUNC.NTZ R9, R8 ;  /* 0x0000000800097305 */ /* 0x000e64000020f000 */
[----:B------:R-:W-:-:S05]  /*04d0*/  IMAD.SHL.U32 R4, R3, 0x8, RZ ;  /* 0x0000000803047824 */ /* 0x000fca00078e00ff */
[----:B------:R-:W-:-:S04]  /*04e0*/  IABS R11, R4 ;  /* 0x00000004000b7213 */ /* 0x000fc80000000000 */
[----:B------:R-:W2:Y:S01]  /*04f0*/  I2F.RP R5, R11 ;  /* 0x0000000b00057306 */ /* 0x000ea20000209400 */
[----:B-1----:R-:W-:Y:S01]  /*0500*/  IABS R12, R9 ;  /* 0x00000009000c7213 */ /* 0x002fe20000000000 */
[----:B0-----:R-:W-:Y:S02]  /*0510*/  USHF.L.U32 UR4, UR5, 0x5, URZ ;  /* 0x0000000505047899 */ /* 0x001fe400080006ff */
[----:B------:R-:W-:-:S04]  /*0520*/  ULEA UR13, UR5, UR13, 0x18 ;  /* 0x0000000d050d7291 */ /* 0x000fc8000f8ec0ff */
[----:B--2---:R-:W0:Y:S01]  /*0530*/  MUFU.RCP R5, R5 ;  /* 0x0000000500057308 */ /* 0x004e220000001000 */
[----:B------:R-:W-:Y:S02]  /*0540*/  ULOP3.LUT UR4, UR4, 0x60, URZ, 0xc0, !UPT ;  /* 0x0000006004047892 */ /* 0x000fe4000f8ec0ff */
[----:B------:R-:W-:Y:S01]  /*0550*/  UIADD3 UR10, UPT, UPT, UR13, 0x3000, URZ ;  /* 0x000030000d0a7890 */ /* 0x000fe2000fffe0ff */
[----:B0-----:R-:W-:Y:S01]  /*0560*/  VIADD R2, R5, 0xffffffe ;  /* 0x0ffffffe05027836 */ /* 0x001fe20000000000 */
[----:B------:R-:W-:-:S03]  /*0570*/  IABS R5, R4 ;  /* 0x0000000400057213 */ /* 0x000fc60000000000 */
[----:B------:R0:W1:Y:S02]  /*0580*/  F2I.FTZ.U32.TRUNC.NTZ R3, R2 ;  /* 0x0000000200037305 */ /* 0x000064000021f000 */
[----:B0-----:R-:W-:Y:S02]  /*0590*/  IMAD.MOV.U32 R2, RZ, RZ, RZ ;  /* 0x000000ffff027224 */ /* 0x001fe400078e00ff */
[----:B-1----:R-:W-:-:S04]  /*05a0*/  IMAD.MOV R10, RZ, RZ, -R3 ;  /* 0x000000ffff0a7224 */ /* 0x002fc800078e0a03 */
[----:B------:R-:W-:Y:S02]  /*05b0*/  IMAD R13, R10, R11, RZ ;  /* 0x0000000b0a0d7224 */ /* 0x000fe400078e02ff */
[----:B------:R-:W-:Y:S02]  /*05c0*/  IMAD.MOV.U32 R10, RZ, RZ, R12 ;  /* 0x000000ffff0a7224 */ /* 0x000fe400078e000c */
[----:B------:R-:W-:-:S04]  /*05d0*/  IMAD.HI.U32 R3, R3, R13, R2 ;  /* 0x0000000d03037227 */ /* 0x000fc800078e0002 */
[----:B------:R-:W-:Y:S02]  /*05e0*/  IMAD.MOV R2, RZ, RZ, -R5 ;  /* 0x000000ffff027224 */ /* 0x000fe400078e0a05 */
[----:B------:R-:W-:-:S04]  /*05f0*/  IMAD.HI.U32 R3, R3, R10, RZ ;  /* 0x0000000a03037227 */ /* 0x000fc800078e00ff */
[----:B------:R-:W-:Y:S01]  /*0600*/  IMAD R2, R3, R2, R10 ;  /* 0x0000000203027224 */ /* 0x000fe200078e020a */
[----:B------:R-:W-:Y:S04]  /*0610*/  BAR.SYNC.DEFER_BLOCKING 0x0 ;  /* 0x0000000000007b1d */ /* 0x000fe80000010000 */
[----:B------:R-:W-:-:S13]  /*0620*/  ISETP.GT.U32.AND P1, PT, R11, R2, PT ;  /* 0x000000020b00720c */ /* 0x000fda0003f24070 */
[----:B------:R-:W-:Y:S02]  /*0630*/  @!P1 IMAD.IADD R2, R2, 0x1, -R11 ;  /* 0x0000000102029824 */ /* 0x000fe400078e0a0b */
[----:B------:R-:W-:Y:S01]  /*0640*/  @!P1 VIADD R3, R3, 0x1 ;  /* 0x0000000103039836 */ /* 0x000fe20000000000 */
[----:B------:R-:W-:Y:S02]  /*0650*/  ISETP.NE.AND P1, PT, R4, RZ, PT ;  /* 0x000000ff0400720c */ /* 0x000fe40003f25270 */
[----:B------:R-:W-:Y:S02]  /*0660*/  ISETP.GE.U32.AND P0, PT, R2, R11, PT ;  /* 0x0000000b0200720c */ /* 0x000fe40003f06070 */
[----:B------:R-:W-:-:S04]  /*0670*/  LOP3.LUT R2, R9, R4, RZ, 0x3c, !PT ;  /* 0x0000000409027212 */ /* 0x000fc800078e3cff */
[----:B------:R-:W-:Y:S01]  /*0680*/  ISETP.GE.AND P2, PT, R2, RZ, PT ;  /* 0x000000ff0200720c */ /* 0x000fe20003f46270 */
[----:B------:R-:W-:-:S06]  /*0690*/  VIADD R2, R6, 0x3f ;  /* 0x0000003f06027836 */ /* 0x000fcc0000000000 */
[----:B------:R-:W-:-:S04]  /*06a0*/  @P0 VIADD R3, R3, 0x1 ;  /* 0x0000000103030836 */ /* 0x000fc80000000000 */
[----:B------:R-:W-:Y:S01]  /*06b0*/  IMAD.MOV.U32 R5, RZ, RZ, R3 ;  /* 0x000000ffff057224 */ /* 0x000fe200078e0003 */
[----:B------:R-:W-:-:S03]  /*06c0*/  SHF.R.S32.HI R3, RZ, 0x1f, R2 ;  /* 0x0000001fff037819 */ /* 0x000fc60000011402 */
[----:B------:R-:W-:Y:S01]  /*06d0*/  @!P2 IMAD.MOV R5, RZ, RZ, -R5 ;  /* 0x000000ffff05a224 */ /* 0x000fe200078e0a05 */
[----:B------:R-:W-:Y:S02]  /*06e0*/  @!P1 LOP3.LUT R5, RZ, R4, RZ, 0x33, !PT ;  /* 0x00000004ff059212 */ /* 0x000fe400078e33ff */
[----:B------:R-:W-:-:S03]  /*06f0*/  LEA.HI R3, R3, R2, RZ, 0x6 ;  /* 0x0000000203037211 */ /* 0x000fc600078f30ff */
[----:B------:R-:W-:Y:S02]  /*0700*/  IMAD.SHL.U32 R28, R5, 0x8, RZ ;  /* 0x00000008051c7824 */ /* 0x000fe400078e00ff */
[----:B------:R-:W-:-:S03]  /*0710*/  IMAD.MOV R5, RZ, RZ, -R5 ;  /* 0x000000ffff057224 */ /* 0x000fc600078e0a05 */
[----:B------:R-:W-:Y:S01]  /*0720*/  LEA.HI.SX32 R3, R3, -R28, 0x1a ;  /* 0x8000001c03037211 */ /* 0x000fe200078fd2ff */
[----:B------:R-:W-:-:S03]  /*0730*/  IMAD R13, R4, R5, R9 ;  /* 0x00000005040d7224 */ /* 0x000fc600078e0209 */
[----:B------:R-:W-:Y:S02]  /*0740*/  VIMNMX R12, PT, PT, R3, 0x8, PT ;  /* 0x00000008030c7848 */ /* 0x000fe40003fe0100 */
[----:B------:R-:W-:Y:S02]  /*0750*/  IABS R4, R13 ;  /* 0x0000000d00047213 */ /* 0x000fe40000000000 */
[-C--:B------:R-:W-:Y:S02]  /*0760*/  IABS R11, R12.reuse ;  /* 0x0000000c000b7213 */ /* 0x080fe40000000000 */
[----:B------:R-:W-:Y:S02]  /*0770*/  IABS R9, R12 ;  /* 0x0000000c00097213 */ /* 0x000fe40000000000 */
[----:B------:R-:W0:Y:S08]  /*0780*/  I2F.RP R8, R11 ;  /* 0x0000000b00087306 */ /* 0x000e300000209400 */
[----:B0-----:R-:W0:Y:S02]  /*0790*/  MUFU.RCP R8, R8 ;  /* 0x0000000800087308 */ /* 0x001e240000001000 */
[----:B0-----:R-:W-:-:S06]  /*07a0*/  VIADD R2, R8, 0xffffffe ;  /* 0x0ffffffe08027836 */ /* 0x001fcc0000000000 */
[----:B------:R0:W1:Y:S02]  /*07b0*/  F2I.FTZ.U32.TRUNC.NTZ R3, R2 ;  /* 0x0000000200037305 */ /* 0x000064000021f000 */
[----:B0-----:R-:W-:Y:S02]  /*07c0*/  IMAD.MOV.U32 R2, RZ, RZ, RZ ;  /* 0x000000ffff027224 */ /* 0x001fe400078e00ff */
[----:B-1----:R-:W-:-:S04]  /*07d0*/  IMAD.MOV R10, RZ, RZ, -R3 ;  /* 0x000000ffff0a7224 */ /* 0x002fc800078e0a03 */
[----:B------:R-:W-:-:S04]  /*07e0*/  IMAD R5, R10, R11, RZ ;  /* 0x0000000b0a057224 */ /* 0x000fc800078e02ff */
[----:B------:R-:W-:Y:S02]  /*07f0*/  IMAD.HI.U32 R3, R3, R5, R2 ;  /* 0x0000000503037227 */ /* 0x000fe400078e0002 */
[----:B------:R-:W0:Y:S02]  /*0800*/  I2F.RP R5, R15 ;  /* 0x0000000f00057306 */ /* 0x000e240000209400 */
[----:B------:R-:W-:Y:S02]  /*0810*/  IMAD.MOV.U32 R2, RZ, RZ, R4 ;  /* 0x000000ffff027224 */ /* 0x000fe400078e0004 */
[----:B------:R-:W-:Y:S02]  /*0820*/  IMAD.MOV R4, RZ, RZ, -R9 ;  /* 0x000000ffff047224 */ /* 0x000fe400078e0a09 */
[----:B------:R-:W-:-:S04]  /*0830*/  IMAD.HI.U32 R3, R3, R2, RZ ;  /* 0x0000000203037227 */ /* 0x000fc800078e00ff */
[----:B------:R-:W-:Y:S02]  /*0840*/  IMAD R2, R3, R4, R2 ;  /* 0x0000000403027224 */ /* 0x000fe400078e0202 */
[----:B------:R-:W1:Y:S03]  /*0850*/  I2F.RP R4, R14 ;  /* 0x0000000e00047306 */ /* 0x000e660000209400 */
[----:B------:R-:W-:-:S05]  /*0860*/  ISETP.GT.U32.AND P1, PT, R11, R2, PT ;  /* 0x000000020b00720c */ /* 0x000fca0003f24070 */
[----:B0-----:R-:W0:Y:S08]  /*0870*/  MUFU.RCP R5, R5 ;  /* 0x0000000500057308 */ /* 0x001e300000001000 */
[----:B------:R-:W-:Y:S01]  /*0880*/  @!P1 IMAD.IADD R2, R2, 0x1, -R11 ;  /* 0x0000000102029824 */ /* 0x000fe200078e0a0b */
[----:B-1----:R-:W1:Y:S01]  /*0890*/  MUFU.RCP R4, R4 ;  /* 0x0000000400047308 */ /* 0x002e620000001000 */
[----:B------:R-:W-:Y:S01]  /*08a0*/  @!P1 VIADD R3, R3, 0x1 ;  /* 0x0000000103039836 */ /* 0x000fe20000000000 */
[----:B------:R-:W-:-:S02]  /*08b0*/  ISETP.NE.AND P1, PT, R12, RZ, PT ;  /* 0x000000ff0c00720c */ /* 0x000fc40003f25270 */
[----:B------:R-:W-:Y:S02]  /*08c0*/  ISETP.GE.U32.AND P0, PT, R2, R11, PT ;  /* 0x0000000b0200720c */ /* 0x000fe40003f06070 */
[----:B------:R-:W-:Y:S01]  /*08d0*/  LOP3.LUT R2, R13, R12, RZ, 0x3c, !PT ;  /* 0x0000000c0d027212 */ /* 0x000fe200078e3cff */
[----:B0-----:R-:W-:-:S03]  /*08e0*/  VIADD R10, R5, 0xffffffe ;  /* 0x0ffffffe050a7836 */ /* 0x001fc60000000000 */
[----:B------:R-:W-:Y:S01]  /*08f0*/  ISETP.GE.AND P2, PT, R2, RZ, PT ;  /* 0x000000ff0200720c */ /* 0x000fe20003f46270 */
[----:B------:R-:W0:Y:S01]  /*0900*/  F2I.FTZ.U32.TRUNC.NTZ R11, R10 ;  /* 0x0000000a000b7305 */ /* 0x000e22000021f000 */
[----:B------:R-:W-:-:S05]  /*0910*/  SHF.R.U32.HI R2, RZ, 0x6, R0 ;  /* 0x00000006ff027819 */ /* 0x000fca0000011600 */
[----:B------:R-:W-:Y:S02]  /*0920*/  @P0 VIADD R3, R3, 0x1 ;  /* 0x0000000103030836 */ /* 0x000fe40000000000 */
[----:B-1----:R-:W-:Y:S01]  /*0930*/  VIADD R8, R4, 0xffffffe ;  /* 0x0ffffffe04087836 */ /* 0x002fe20000000000 */
[----:B------:R-:W-:Y:S01]  /*0940*/  SGXT.U32 R4, R2, 0x1 ;  /* 0x000000010204781a */ /* 0x000fe20000000000 */
[----:B------:R-:W-:Y:S02]  /*0950*/  IMAD.MOV.U32 R16, RZ, RZ, R3 ;  /* 0x000000ffff107224 */ /* 0x000fe400078e0003 */
[----:B------:R1:W2:Y:S02]  /*0960*/  F2I.FTZ.U32.TRUNC.NTZ R9, R8 ;  /* 0x0000000800097305 */ /* 0x0002a4000021f000 */
[----:B------:R-:W-:Y:S01]  /*0970*/  @!P2 IMAD.MOV R16, RZ, RZ, -R16 ;  /* 0x000000ffff10a224 */ /* 0x000fe200078e0a10 */
[----:B------:R-:W-:Y:S01]  /*0980*/  @!P1 LOP3.LUT R16, RZ, R12, RZ, 0x33, !PT ;  /* 0x0000000cff109212 */ /* 0x000fe200078e33ff */
[----:B0-----:R-:W-:Y:S01]  /*0990*/  IMAD.MOV R10, RZ, RZ, -R11 ;  /* 0x000000ffff0a7224 */ /* 0x001fe200078e0a0b */
[----:B------:R-:W-:-:S02]  /*09a0*/  PLOP3.LUT P1, PT, PT, PT, UP1, 0x80, 0x8 ;  /* 0x000000000008781c */ /* 0x000fc40003f2f018 */
[----:B------:R-:W-:Y:S01]  /*09b0*/  LEA R3, R16, UR4, 0x7 ;  /* 0x0000000410037c11 */ /* 0x000fe2000f8e38ff */
[----:B------:R-:W-:Y:S01]  /*09c0*/  IMAD R5, R10, R15, RZ ;  /* 0x0000000f0a057224 */ /* 0x000fe200078e02ff */
[----:B-1----:R-:W-:Y:S01]  /*09d0*/  LOP3.LUT R8, R4, 0x8, RZ, 0xfc, !PT ;  /* 0x0000000804087812 */ /* 0x002fe200078efcff */
[----:B------:R-:W-:Y:S01]  /*09e0*/  IMAD.MOV.U32 R10, RZ, RZ, RZ ;  /* 0x000000ffff0a7224 */ /* 0x000fe200078e00ff */
[----:B------:R-:W-:Y:S02]  /*09f0*/  LOP3.LUT R2, R3, R4, RZ, 0xfc, !PT ;  /* 0x0000000403027212 */ /* 0x000fe400078efcff */
[----:B------:R-:W-:Y:S01]  /*0a00*/  SHF.R.U32.HI R3, RZ, 0x5, R0 ;  /* 0x00000005ff037819 */ /* 0x000fe20000011600 */
[----:B------:R-:W-:Y:S01]  /*0a10*/  IMAD.HI.U32 R10, R11, R5, R10 ;  /* 0x000000050b0a7227 */ /* 0x000fe200078e000a */
[----:B------:R-:W-:Y:S02]  /*0a20*/  IABS R97, R2 ;  /* 0x0000000200617213 */ /* 0x000fe40000000000 */
[----:B------:R-:W-:Y:S01]  /*0a30*/  R2UR UR7, R3 ;  /* 0x00000000030772ca */ /* 0x000fe200000e0000 */
[----:B------:R-:W-:Y:S01]  /*0a40*/  IMAD.MOV R3, RZ, RZ, -R16 ;  /* 0x000000ffff037224 */ /* 0x000fe200078e0a10 */
[----:B------:R-:W-:Y:S01]  /*0a50*/  LOP3.LUT R22, R2, 0x8, RZ, 0xfc, !PT ;  /* 0x0000000802167812 */ /* 0x000fe200078efcff */
[----:B------:R-:W-:Y:S01]  /*0a60*/  IMAD.HI.U32 R5, R10, R97, RZ ;  /* 0x000000610a057227 */ /* 0x000fe200078e00ff */
[----:B------:R-:W-:-:S02]  /*0a70*/  LOP3.LUT R27, R2, 0x1e, RZ, 0xfc, !PT ;  /* 0x0000001e021b7812 */ /* 0x000fc400078efcff */
[----:B------:R-:W-:Y:S01]  /*0a80*/  IABS R96, R22 ;  /* 0x0000001600607213 */ /* 0x000fe20000000000 */
[----:B------:R-:W-:Y:S01]  /*0a90*/  IMAD R3, R12, R3, R13 ;  /* 0x000000030c037224 */ /* 0x000fe200078e020d */
[----:B------:R-:W-:Y:S01]  /*0aa0*/  LOP3.LUT R23, R2, 0xa, RZ, 0xfc, !PT ;  /* 0x0000000a02177812 */ /* 0x000fe200078efcff */
[----:B------:R-:W-:Y:S01]  /*0ab0*/  IMAD.MOV R12, RZ, RZ, -R5 ;  /* 0x000000ffff0c7224 */ /* 0x000fe200078e0a05 */
[----:B------:R-:W-:Y:S01]  /*0ac0*/  IABS R103, R27 ;  /* 0x0000001b00677213 */ /* 0x000fe20000000000 */
[----:B------:R-:W-:Y:S01]  /*0ad0*/  IMAD.IADD R28, R28, 0x1, R3 ;  /* 0x000000011c1c7824 */ /* 0x000fe200078e0203 */
[----:B------:R-:W-:Y:S01]  /*0ae0*/  LOP3.LUT R3, R2, 0x2, RZ, 0xfc, !PT ;  /* 0x0000000202037812 */ /* 0x000fe200078efcff */
[C---:B------:R-:W-:Y:S01]  /*0af0*/  IMAD R97, R15.reuse, R12, R97 ;  /* 0x0000000c0f617224 */ /* 0x040fe200078e0261 */
[----:B------:R-:W-:Y:S01]  /*0b00*/  IABS R105, R23 ;  /* 0x0000001700697213 */ /* 0x000fe20000000000 */
[----:B------:R-:W-:Y:S01]  /*0b10*/  IMAD.HI.U32 R12, R10, R96, RZ ;  /* 0x000000600a0c7227 */ /* 0x000fe200078e00ff */
[----:B------:R-:W-:Y:S01]  /*0b20*/  IABS R92, R3 ;  /* 0x00000003005c7213 */ /* 0x000fe20000000000 */
[----:B------:R-:W-:Y:S01]  /*0b30*/  USHF.L.U32 UR4, UR7, 0x15, URZ ;  /* 0x0000001507047899 */ /* 0x000fe200080006ff */
[----:B------:R-:W-:Y:S01]  /*0b40*/  ISETP.LT.AND P1, PT, R8, UR11, P1 ;  /* 0x0000000b08007c0c */ /* 0x000fe20008f21270 */
[----:B------:R-:W-:Y:S01]  /*0b50*/  IMAD.MOV R12, RZ, RZ, -R12 ;  /* 0x000000ffff0c7224 */ /* 0x000fe200078e0a0c */
[C---:B------:R-:W-:Y:S01]  /*0b60*/  LOP3.LUT R24, R2.reuse, 0xc, RZ, 0xfc, !PT ;  /* 0x0000000c02187812 */ /* 0x040fe200078efcff */
[----:B--2---:R-:W-:Y:S01]  /*0b70*/  IMAD.MOV R11, RZ, RZ, -R9 ;  /* 0x000000ffff0b7224 */ /* 0x004fe200078e0a09 */
[----:B------:R-:W-:Y:S01]  /*0b80*/  LOP3.LUT R20, R2, 0x4, RZ, 0xfc, !PT ;  /* 0x0000000402147812 */ /* 0x000fe200078efcff */
[C---:B------:R-:W-:Y:S01]  /*0b90*/  IMAD R96, R15.reuse, R12, R96 ;  /* 0x0000000c0f607224 */ /* 0x040fe200078e0260 */
[----:B------:R-:W-:Y:S01]  /*0ba0*/  IABS R106, R24 ;  /* 0x00000018006a7213 */ /* 0x000fe20000000000 */
[----:B------:R-:W-:Y:S01]  /*0bb0*/  IMAD.HI.U32 R12, R10, R103, RZ ;  /* 0x000000670a0c7227 */ /* 0x000fe200078e00ff */
[----:B------:R-:W-:Y:S01]  /*0bc0*/  ISETP.GT.U32.AND P2, PT, R15, R97, PT ;  /* 0x000000610f00720c */ /* 0x000fe20003f44070 */
[----:B------:R-:W-:Y:S01]  /*0bd0*/  ULOP3.LUT UR4, UR4, 0x600000, URZ, 0xc0, !UPT ;  /* 0x0060000004047892 */ /* 0x000fe2000f8ec0ff */
[----:B------:R-:W-:Y:S01]  /*0be0*/  LOP3.LUT R21, R2, 0x6, RZ, 0xfc, !PT ;  /* 0x0000000602157812 */ /* 0x000fe200078efcff */
[----:B------:R-:W-:Y:S01]  /*0bf0*/  IMAD R11, R11, R14, RZ ;  /* 0x0000000e0b0b7224 */ /* 0x000fe200078e02ff */
[----:B------:R-:W-:Y:S01]  /*0c00*/  IABS R108, R20 ;  /* 0x00000014006c7213 */ /* 0x000fe20000000000 */
[----:B------:R-:W-:Y:S01]  /*0c10*/  IMAD.MOV.U32 R8, RZ, RZ, RZ ;  /* 0x000000ffff087224 */ /* 0x000fe200078e00ff */
[----:B------:R-:W-:Y:S01]  /*0c20*/  IABS R109, R21 ;  /* 0x00000015006d7213 */ /* 0x000fe20000000000 */
[----:B------:R-:W-:Y:S01]  /*0c30*/  IMAD.HI.U32 R5, R10, R92, RZ ;  /* 0x0000005c0a057227 */ /* 0x000fe200078e00ff */
[----:B------:R-:W-:-:S02]  /*0c40*/  LOP3.LUT R25, R2, 0xe, RZ, 0xfc, !PT ;  /* 0x0000000e02197812 */ /* 0x000fc400078efcff */
[----:B------:R-:W-:Y:S01]  /*0c50*/  LOP3.LUT R26, R2, 0x10, RZ, 0xfc, !PT ;  /* 0x00000010021a7812 */ /* 0x000fe200078efcff */
[----:B------:R-:W-:Y:S01]  /*0c60*/  IMAD.HI.U32 R13, R10, R105, RZ ;  /* 0x000000690a0d7227 */ /* 0x000fe200078e00ff */
[----:B------:R-:W-:Y:S02]  /*0c70*/  IABS R107, R25 ;  /* 0x00000019006b7213 */ /* 0x000fe40000000000 */
[----:B------:R-:W-:Y:S01]  /*0c80*/  IABS R94, R26 ;  /* 0x0000001a005e7213 */ /* 0x000fe20000000000 */
[----:B------:R-:W-:Y:S01]  /*0c90*/  IMAD R28, R28, 0x40, R65 ;  /* 0x000000401c1c7824 */ /* 0x000fe200078e0241 */
[----:B------:R-:W-:Y:S01]  /*0ca0*/  ISETP.GT.U32.AND P6, PT, R15, R96, PT ;  /* 0x000000600f00720c */ /* 0x000fe20003fc4070 */
[----:B------:R-:W-:Y:S01]  /*0cb0*/  IMAD.MOV R12, RZ, RZ, -R12 ;  /* 0x000000ffff0c7224 */ /* 0x000fe200078e0a0c */
[C---:B------:R-:W-:Y:S01]  /*0cc0*/  LOP3.LUT R29, R2.reuse, 0x12, RZ, 0xfc, !PT ;  /* 0x00000012021d7812 */ /* 0x040fe200078efcff */
[----:B------:R-:W-:Y:S01]  /*0cd0*/  IMAD.HI.U32 R8, R9, R11, R8 ;  /* 0x0000000b09087227 */ /* 0x000fe200078e0008 */
[----:B------:R-:W-:-:S02]  /*0ce0*/  LOP3.LUT R33, R2, 0x1a, RZ, 0xfc, !PT ;  /* 0x0000001a02217812 */ /* 0x000fc400078efcff */
[----:B------:R-:W-:Y:S01]  /*0cf0*/  IABS R95, R29 ;  /* 0x0000001d005f7213 */ /* 0x000fe20000000000 */
[----:B------:R-:W-:Y:S01]  /*0d00*/  IMAD.MOV R5, RZ, RZ, -R5 ;  /* 0x000000ffff057224 */ /* 0x000fe200078e0a05 */
[----:B------:R-:W-:Y:S01]  /*0d10*/  LOP3.LUT R30, R2, 0x14, RZ, 0xfc, !PT ;  /* 0x00000014021e7812 */ /* 0x000fe200078efcff */
[----:B------:R-:W-:Y:S01]  /*0d20*/  IMAD.MOV R18, RZ, RZ, -R13 ;  /* 0x000000ffff127224 */ /* 0x000fe200078e0a0d */
[----:B------:R-:W-:Y:S01]  /*0d30*/  IABS R13, R28 ;  /* 0x0000001c000d7213 */ /* 0x000fe20000000000 */
[C---:B------:R-:W-:Y:S01]  /*0d40*/  IMAD R103, R15.reuse, R12, R103 ;  /* 0x0000000c0f677224 */ /* 0x040fe200078e0267 */
[----:B------:R-:W-:Y:S01]  /*0d50*/  IABS R102, R33 ;  /* 0x0000002100667213 */ /* 0x000fe20000000000 */
[C---:B------:R-:W-:Y:S01]  /*0d60*/  IMAD R92, R15.reuse, R5, R92 ;  /* 0x000000050f5c7224 */ /* 0x040fe200078e025c */
[----:B------:R-:W-:Y:S01]  /*0d70*/  IABS R101, R30 ;  /* 0x0000001e00657213 */ /* 0x000fe20000000000 */
[----:B------:R-:W-:Y:S01]  /*0d80*/  IMAD.HI.U32 R5, R10, R106, RZ ;  /* 0x0000006a0a057227 */ /* 0x000fe200078e00ff */
[----:B------:R-:W-:-:S02]  /*0d90*/  ISETP.GT.U32.AND P4, PT, R15, R103, PT ;  /* 0x000000670f00720c */ /* 0x000fc40003f84070 */
[----:B------:R-:W-:Y:S01]  /*0da0*/  LOP3.LUT R32, R2, 0x18, RZ, 0xfc, !PT ;  /* 0x0000001802207812 */ /* 0x000fe200078efcff */
[----:B------:R-:W-:Y:S01]  /*0db0*/  IMAD.HI.U32 R8, R8, R13, RZ ;  /* 0x0000000d08087227 */ /* 0x000fe200078e00ff */
[C---:B------:R-:W-:Y:S02]  /*0dc0*/  LOP3.LUT R31, R2.reuse, 0x16, RZ, 0xfc, !PT ;  /* 0x00000016021f7812 */ /* 0x040fe400078efcff */
[----:B------:R-:W-:Y:S01]  /*0dd0*/  IABS R93, R32 ;  /* 0x00000020005d7213 */ /* 0x000fe20000000000 */
[----:B------:R-:W-:Y:S01]  /*0de0*/  IMAD.MOV R5, RZ, RZ, -R5 ;  /* 0x000000ffff057224 */ /* 0x000fe200078e0a05 */
[----:B------:R-:W-:Y:S01]  /*0df0*/  LOP3.LUT R34, R2, 0x1c, RZ, 0xfc, !PT ;  /* 0x0000001c02227812 */ /* 0x000fe200078efcff */
[----:B------:R-:W-:Y:S01]  /*0e00*/  IMAD.MOV R8, RZ, RZ, -R8 ;  /* 0x000000ffff087224 */ /* 0x000fe200078e0a08 */
[----:B------:R-:W-:Y:S01]  /*0e10*/  IABS R100, R31 ;  /* 0x0000001f00647213 */ /* 0x000fe20000000000 */
[----:B------:R-:W-:Y:S01]  /*0e20*/  IMAD R106, R15, R5, R106 ;  /* 0x000000050f6a7224 */ /* 0x000fe200078e026a */
[----:B------:R-:W-:Y:S01]  /*0e30*/  IABS R104, R34 ;  /* 0x0000002200687213 */ /* 0x000fe20000000000 */
[----:B------:R-:W-:-:S02]  /*0e40*/  IMAD R5, R14, R8, R13 ;  /* 0x000000080e057224 */ /* 0x000fc400078e020d */
[----:B------:R-:W-:Y:S02]  /*0e50*/  @!P4 IMAD.IADD R103, R103, 0x1, -R15 ;  /* 0x000000016767c824 */ /* 0x000fe400078e0a0f */
[----:B------:R-:W-:Y:S01]  /*0e60*/  IMAD.HI.U32 R9, R10, R108, RZ ;  /* 0x0000006c0a097227 */ /* 0x000fe200078e00ff */
[----:B------:R-:W-:Y:S02]  /*0e70*/  ISETP.GT.U32.AND P0, PT, R14, R5, PT ;  /* 0x000000050e00720c */ /* 0x000fe40003f04070 */
[----:B------:R-:W-:Y:S01]  /*0e80*/  ISETP.GT.U32.AND P5, PT, R15, R103, PT ;  /* 0x000000670f00720c */ /* 0x000fe20003fa4070 */
[----:B------:R-:W-:-:S04]  /*0e90*/  IMAD.HI.U32 R11, R10, R109, RZ ;  /* 0x0000006d0a0b7227 */ /* 0x000fc800078e00ff */
[----:B------:R-:W-:Y:S02]  /*0ea0*/  IMAD.MOV R9, RZ, RZ, -R9 ;  /* 0x000000ffff097224 */ /* 0x000fe400078e0a09 */
[----:B------:R-:W-:Y:S01]  /*0eb0*/  @!P2 IMAD.IADD R97, R97, 0x1, -R15 ;  /* 0x000000016161a824 */ /* 0x000fe200078e0a0f */
[C---:B------:R-:W-:Y:S01]  /*0ec0*/  ISETP.GT.U32.AND P2, PT, R15.reuse, R92, PT ;  /* 0x0000005c0f00720c */ /* 0x040fe20003f44070 */
[----:B------:R-:W-:Y:S02]  /*0ed0*/  IMAD.MOV R16, RZ, RZ, -R11 ;  /* 0x000000ffff107224 */ /* 0x000fe400078e0a0b */
[C---:B------:R-:W-:Y:S01]  /*0ee0*/  IMAD R108, R15.reuse, R9, R108 ;  /* 0x000000090f6c7224 */ /* 0x040fe200078e026c */
[----:B------:R-:W-:Y:S01]  /*0ef0*/  ISETP.GT.U32.AND P4, PT, R15, R97, PT ;  /* 0x000000610f00720c */ /* 0x000fe20003f84070 */
[----:B------:R-:W-:-:S04]  /*0f00*/  IMAD.HI.U32 R9, R10, R107, RZ ;  /* 0x0000006b0a097227 */ /* 0x000fc800078e00ff */
[C---:B------:R-:W-:Y:S02]  /*0f10*/  IMAD R109, R15.reuse, R16, R109 ;  /* 0x000000100f6d7224 */ /* 0x040fe400078e026d */
[----:B------:R-:W-:Y:S02]  /*0f20*/  IMAD R105, R15, R18, R105 ;  /* 0x000000120f697224 */ /* 0x000fe400078e0269 */
[----:B------:R-:W-:Y:S01]  /*0f30*/  @!P0 IMAD.IADD R5, R5, 0x1, -R14 ;  /* 0x0000000105058824 */ /* 0x000fe200078e0a0e */
[----:B------:R-:W-:Y:S01]  /*0f40*/  ISETP.GT.U32.AND P0, PT, R15, R108, PT ;  /* 0x0000006c0f00720c */ /* 0x000fe20003f04070 */
[----:B------:R-:W-:Y:S02]  /*0f50*/  IMAD.MOV R16, RZ, RZ, -R9 ;  /* 0x000000ffff107224 */ /* 0x000fe400078e0a09 */
[----:B------:R-:W-:Y:S01]  /*0f60*/  IMAD.HI.U32 R11, R10, R94, RZ ;  /* 0x0000005e0a0b7227 */ /* 0x000fe200078e00ff */
[----:B------:R-:W-:-:S03]  /*0f70*/  ISETP.GT.U32.AND P3, PT, R14, R5, PT ;  /* 0x000000050e00720c */ /* 0x000fc60003f64070 */
[----:B------:R-:W-:Y:S01]  /*0f80*/  @!P5 IMAD.IADD R103, R103, 0x1, -R15 ;  /* 0x000000016767d824 */ /* 0x000fe200078e0a0f */
[C---:B------:R-:W-:Y:S01]  /*0f90*/  ISETP.GT.U32.AND P5, PT, R15.reuse, R105, PT ;  /* 0x000000690f00720c */ /* 0x040fe20003fa4070 */
[C---:B------:R-:W-:Y:S02]  /*0fa0*/  IMAD R107, R15.reuse, R16, R107 ;  /* 0x000000100f6b7224 */ /* 0x040fe400078e026b */
[----:B------:R-:W-:Y:S02]  /*0fb0*/  IMAD.MOV R11, RZ, RZ, -R11 ;  /* 0x000000ffff0b7224 */ /* 0x000fe400078e0a0b */
[--C-:B------:R-:W-:Y:S01]  /*0fc0*/  @!P2 IMAD.IADD R92, R92, 0x1, -R15.reuse ;  /* 0x000000015c5ca824 */ /* 0x100fe200078e0a0f */
[C---:B------:R-:W-:Y:S01]  /*0fd0*/  ISETP.GT.U32.AND P2, PT, R15.reuse, R107, PT ;  /* 0x0000006b0f00720c */ /* 0x040fe20003f44070 */
[----:B------:R-:W-:Y:S02]  /*0fe0*/  IMAD R94, R15, R11, R94 ;  /* 0x0000000b0f5e7224 */ /* 0x000fe400078e025e */
[----:B------:R-:W-:-:S02]  /*0ff0*/  @!P0 IMAD.IADD R108, R108, 0x1, -R15 ;  /* 0x000000016c6c8824 */ /* 0x000fc400078e0a0f */
[----:B------:R-:W-:Y:S01]  /*1000*/  @!P3 IMAD.IADD R5, R5, 0x1, -R14 ;  /* 0x000000010505b824 */ /* 0x000fe200078e0a0e */
[----:B------:R-:W-:Y:S01]  /*1010*/  ISETP.GT.U32.AND P0, PT, R15, R94, PT ;  /* 0x0000005e0f00720c */ /* 0x000fe20003f04070 */
[--C-:B------:R-:W-:Y:S01]  /*1020*/  @!P5 IMAD.IADD R105, R105, 0x1, -R15.reuse ;  /* 0x000000016969d824 */ /* 0x100fe200078e0a0f */
[C---:B------:R-:W-:Y:S01]  /*1030*/  ISETP.GT.U32.AND P3, PT, R15.reuse, R109, PT ;  /* 0x0000006d0f00720c */ /* 0x040fe20003f64070 */
[----:B------:R-:W-:Y:S01]  /*1040*/  @!P6 IMAD.IADD R96, R96, 0x1, -R15 ;  /* 0x000000016060e824 */ /* 0x000fe200078e0a0f */
[C---:B------:R-:W-:Y:S01]  /*1050*/  ISETP.GT.U32.AND P5, PT, R15.reuse, R108, PT ;  /* 0x0000006c0f00720c */ /* 0x040fe20003fa4070 */
[----:B------:R-:W-:Y:S01]  /*1060*/  IMAD.HI.U32 R8, R10, R95, RZ ;  /* 0x0000005f0a087227 */ /* 0x000fe200078e00ff */
[----:B------:R-:W-:-:S03]  /*1070*/  ISETP.GT.U32.AND P6, PT, R15, R92, PT ;  /* 0x0000005c0f00720c */ /* 0x000fc60003fc4070 */
[----:B------:R-:W-:-:S04]  /*1080*/  IMAD.HI.U32 R11, R10, R102, RZ ;  /* 0x000000660a0b7227 */ /* 0x000fc800078e00ff */
[--C-:B------:R-:W-:Y:S01]  /*1090*/  @!P4 IMAD.IADD R97, R97, 0x1, -R15.reuse ;  /* 0x000000016161c824 */ /* 0x100fe200078e0a0f */
[----:B------:R-:W-:Y:S01]  /*10a0*/  ISETP.GT.U32.AND P4, PT, R15, R106, PT ;  /* 0x0000006a0f00720c */ /* 0x000fe20003f84070 */
[----:B------:R-:W-:Y:S01]  /*10b0*/  @!P2 IMAD.IADD R107, R107, 0x1, -R15 ;  /* 0x000000016b6ba824 */ /* 0x000fe200078e0a0f */
[----:B------:R-:W-:Y:S01]  /*10c0*/  ISETP.GT.U32.AND P2, PT, R15, R96, PT ;  /* 0x000000600f00720c */ /* 0x000fe20003f44070 */
[----:B------:R-:W-:Y:S02]  /*10d0*/  IMAD.MOV R8, RZ, RZ, -R8 ;  /* 0x000000ffff087224 */ /* 0x000fe400078e0a08 */
[----:B------:R-:W-:-:S04]  /*10e0*/  IMAD.HI.U32 R9, R10, R101, RZ ;  /* 0x000000650a097227 */ /* 0x000fc800078e00ff */
[----:B------:R-:W-:Y:S02]  /*10f0*/  IMAD.MOV R11, RZ, RZ, -R11 ;  /* 0x000000ffff0b7224 */ /* 0x000fe400078e0a0b */
[C---:B------:R-:W-:Y:S02]  /*1100*/  IMAD R95, R15.reuse, R8, R95 ;  /* 0x000000080f5f7224 */ /* 0x040fe400078e025f */
[----:B------:R-:W-:Y:S02]  /*1110*/  IMAD.MOV R12, RZ, RZ, -R9 ;  /* 0x000000ffff0c7224 */ /* 0x000fe400078e0a09 */
[--C-:B------:R-:W-:Y:S01]  /*1120*/  @!P0 IMAD.IADD R94, R94, 0x1, -R15.reuse ;  /* 0x000000015e5e8824 */ /* 0x100fe200078e0a0f */
[C---:B------:R-:W-:Y:S01]  /*1130*/  ISETP.GT.U32.AND P0, PT, R15.reuse, R105, PT ;  /* 0x000000690f00720c */ /* 0x040fe20003f04070 */
[----:B------:R-:W-:Y:S02]  /*1140*/  IMAD R102, R15, R11, R102 ;  /* 0x0000000b0f667224 */ /* 0x000fe400078e0266 */
[--C-:B------:R-:W-:Y:S01]  /*1150*/  @!P3 IMAD.IADD R109, R109, 0x1, -R15.reuse ;  /* 0x000000016d6db824 */ /* 0x100fe200078e0a0f */
[----:B------:R-:W0:Y:S01]  /*1160*/  LDS R11, [UR13] ;  /* 0x0000000dff0b7984 */ /* 0x000e220008000800 */
[----:B------:R-:W-:Y:S01]  /*1170*/  @!P5 IMAD.IADD R108, R108, 0x1, -R15 ;  /* 0x000000016c6cd824 */ /* 0x000fe200078e0a0f */
[C---:B------:R-:W-:Y:S01]  /*1180*/  ISETP.GT.U32.AND P3, PT, R15.reuse, R95, PT ;  /* 0x0000005f0f00720c */ /* 0x040fe20003f64070 */
[C---:B------:R-:W-:Y:S01]  /*1190*/  IMAD R101, R15.reuse, R12, R101 ;  /* 0x0000000c0f657224 */ /* 0x040fe200078e0265 */
[C---:B------:R-:W-:Y:S01]  /*11a0*/  ISETP.GT.U32.AND P5, PT, R15.reuse, R107, PT ;  /* 0x0000006b0f00720c */ /* 0x040fe20003fa4070 */
[----:B------:R-:W-:Y:S01]  /*11b0*/  @!P6 IMAD.IADD R92, R92, 0x1, -R15 ;  /* 0x000000015c5ce824 */ /* 0x000fe200078e0a0f */
[----:B------:R-:W-:Y:S01]  /*11c0*/  ISETP.GT.U32.AND P6, PT, R15, R94, PT ;  /* 0x0000005e0f00720c */ /* 0x000fe20003fc4070 */
[----:B------:R-:W-:-:S04]  /*11d0*/  IMAD.HI.U32 R9, R10, R93, RZ ;  /* 0x0000005d0a097227 */ /* 0x000fc800078e00ff */
[--C-:B------:R-:W-:Y:S01]  /*11e0*/  @!P4 IMAD.IADD R106, R106, 0x1, -R15.reuse ;  /* 0x000000016a6ac824 */ /* 0x100fe200078e0a0f */
[C---:B------:R-:W-:Y:S01]  /*11f0*/  ISETP.GT.U32.AND P4, PT, R15.reuse, R109, PT ;  /* 0x0000006d0f00720c */ /* 0x040fe20003f84070 */
[----:B------:R-:W-:Y:S01]  /*1200*/  @!P2 IMAD.IADD R96, R96, 0x1, -R15 ;  /* 0x000000016060a824 */ /* 0x000fe200078e0a0f */
[----:B------:R-:W-:Y:S01]  /*1210*/  ISETP.GT.U32.AND P2, PT, R15, R101, PT ;  /* 0x000000650f00720c */ /* 0x000fe20003f44070 */
[----:B------:R-:W-:-:S04]  /*1220*/  IMAD.HI.U32 R8, R10, R100, RZ ;  /* 0x000000640a087227 */ /* 0x000fc800078e00ff */
[----:B------:R-:W-:Y:S02]  /*1230*/  IMAD.MOV R12, RZ, RZ, -R9 ;  /* 0x000000ffff0c7224 */ /* 0x000fe400078e0a09 */
[----:B------:R-:W-:-:S04]  /*1240*/  IMAD.HI.U32 R10, R10, R104, RZ ;  /* 0x000000680a0a7227 */ /* 0x000fc800078e00ff */
[----:B------:R-:W-:Y:S02]  /*1250*/  IMAD R93, R15, R12, R93 ;  /* 0x0000000c0f5d7224 */ /* 0x000fe400078e025d */
[----:B------:R-:W-:Y:S02]  /*1260*/  IMAD.MOV R10, RZ, RZ, -R10 ;  /* 0x000000ffff0a7224 */ /* 0x000fe400078e0a0a */
[--C-:B------:R-:W-:Y:S01]  /*1270*/  @!P3 IMAD.IADD R95, R95, 0x1, -R15.reuse ;  /* 0x000000015f5fb824 */ /* 0x100fe200078e0a0f */
[----:B------:R-:W-:Y:S01]  /*1280*/  ISETP.GT.U32.AND P3, PT, R15, R106, PT ;  /* 0x0000006a0f00720c */ /* 0x000fe20003f64070 */
[--C-:B------:R-:W-:Y:S01]  /*1290*/  @!P5 IMAD.IADD R107, R107, 0x1, -R15.reuse ;  /* 0x000000016b6bd824 */ /* 0x100fe200078e0a0f */
[C---:B------:R-:W-:Y:S01]  /*12a0*/  ISETP.GT.U32.AND P5, PT, R15.reuse, R93, PT ;  /* 0x0000005d0f00720c */ /* 0x040fe20003fa4070 */
[C---:B------:R-:W-:Y:S01]  /*12b0*/  IMAD R104, R15.reuse, R10, R104 ;  /* 0x0000000a0f687224 */ /* 0x040fe200078e0268 */
[----:B------:R-:W-:Y:S01]  /*12c0*/  LOP3.LUT R10, R4, 0x20, RZ, 0xfc, !PT ;  /* 0x00000020040a7812 */ /* 0x000fe200078efcff */
[----:B------:R-:W-:Y:S01]  /*12d0*/  @!P6 IMAD.IADD R94, R94, 0x1, -R15 ;  /* 0x000000015e5ee824 */ /* 0x000fe200078e0a0f */
[----:B------:R-:W-:Y:S01]  /*12e0*/  ISETP.GT.U32.AND P6, PT, R15, R102, PT ;  /* 0x000000660f00720c */ /* 0x000fe20003fc4070 */
[----:B------:R-:W-:-:S02]  /*12f0*/  IMAD.MOV R8, RZ, RZ, -R8 ;  /* 0x000000ffff087224 */ /* 0x000fc400078e0a08 */
[--C-:B------:R-:W-:Y:S01]  /*1300*/  @!P4 IMAD.IADD R109, R109, 0x1, -R15.reuse ;  /* 0x000000016d6dc824 */ /* 0x100fe200078e0a0f */
[----:B------:R-:W-:Y:S01]  /*1310*/  ISETP.GT.U32.AND P4, PT, R15, R95, PT ;  /* 0x0000005f0f00720c */ /* 0x000fe20003f84070 */
[--C-:B------:R-:W-:Y:S01]  /*1320*/  @!P2 IMAD.IADD R101, R101, 0x1, -R15.reuse ;  /* 0x000000016565a824 */ /* 0x100fe200078e0a0f */
[C---:B------:R-:W-:Y:S01]  /*1330*/  ISETP.GT.U32.AND P2, PT, R15.reuse, R104, PT ;  /* 0x000000680f00720c */ /* 0x040fe20003f44070 */
[----:B------:R-:W-:Y:S01]  /*1340*/  IMAD R100, R15, R8, R100 ;  /* 0x000000080f647224 */ /* 0x000fe200078e0264 */
[----:B0-----:R-:W-:Y:S01]  /*1350*/  R2UR UR12, R11 ;  /* 0x000000000b0c72ca */ /* 0x001fe200000e0000 */
[--C-:B------:R-:W-:Y:S01]  /*1360*/  @!P0 IMAD.IADD R105, R105, 0x1, -R15.reuse ;  /* 0x0000000169698824 */ /* 0x100fe200078e0a0f */
[C---:B------:R-:W-:Y:S01]  /*1370*/  LOP3.LUT R8, R4.reuse, 0x10, RZ, 0xfc, !PT ;  /* 0x0000001004087812 */ /* 0x040fe200078efcff */
[----:B------:R-:W-:Y:S01]  /*1380*/  IMAD R9, R4, UR20, RZ ;  /* 0x0000001404097c24 */ /* 0x000fe2000f8e02ff */
[----:B------:R-:W-:Y:S01]  /*1390*/  ISETP.GT.U32.AND P0, PT, R15, R100, PT ;  /* 0x000000640f00720c */ /* 0x000fe20003f04070 */
[----:B------:R-:W-:Y:S01]  /*13a0*/  @!P5 IMAD.IADD R93, R93, 0x1, -R15 ;  /* 0x000000015d5dd824 */ /* 0x000fe200078e0a0f */
[----:B------:R-:W-:Y:S01]  /*13b0*/  PLOP3.LUT P5, PT, PT, PT, UP1, 0x80, 0x8 ;  /* 0x000000000008781c */ /* 0x000fe20003faf018 */
[----:B------:R-:W-:-:S02]  /*13c0*/  IMAD R39, R62, 0x2, R9 ;  /* 0x000000023e277824 */ /* 0x000fc400078e0209 */
[--C-:B------:R-:W-:Y:S01]  /*13d0*/  @!P6 IMAD.IADD R102, R102, 0x1, -R15.reuse ;  /* 0x000000016666e824 */ /* 0x100fe200078e0a0f */
[----:B------:R-:W-:Y:S01]  /*13e0*/  ISETP.GT.U32.AND P6, PT, R15, R93, PT ;  /* 0x0000005d0f00720c */ /* 0x000fe20003fc4070 */
[----:B------:R-:W-:Y:S01]  /*13f0*/  @!P4 IMAD.IADD R95, R95, 0x1, -R15 ;  /* 0x000000015f5fc824 */ /* 0x000fe200078e0a0f */
[C---:B------:R-:W-:Y:S01]  /*1400*/  ISETP.GT.U32.AND P4, PT, R15.reuse, R101, PT ;  /* 0x000000650f00720c */ /* 0x040fe20003f84070 */
[----:B------:R-:W-:Y:S01]  /*1410*/  IMAD R55, R62, 0x2, R39 ;  /* 0x000000023e377824 */ /* 0x000fe200078e0227 */
[----:B------:R-:W-:Y:S01]  /*1420*/  ISETP.LT.AND P5, PT, R10, UR11, P5 ;  /* 0x0000000b0a007c0c */ /* 0x000fe2000afa1270 */
[----:B------:R-:W-:Y:S01]  /*1430*/  @!P2 IMAD.IADD R104, R104, 0x1, -R15 ;  /* 0x000000016868a824 */ /* 0x000fe200078e0a0f */
[----:B------:R-:W-:Y:S01]  /*1440*/  ISETP.GT.U32.AND P2, PT, R15, R102, PT ;  /* 0x000000660f00720c */ /* 0x000fe20003f44070 */
[----:B------:R-:W-:Y:S01]  /*1450*/  IMAD R83, R62, 0x2, R55 ;  /* 0x000000023e537824 */ /* 0x000fe200078e0237 */
[----:B------:R-:W-:Y:S01]  /*1460*/  UIADD3 UR14, UPT, UPT, UR12, UR4, URZ ;  /* 0x000000040c0e7290 */ /* 0x000fe2000fffe0ff */
[----:B------:R-:W-:-:S02]  /*1470*/  @!P0 IMAD.IADD R100, R100, 0x1, -R15 ;  /* 0x0000000164648824 */ /* 0x000fc400078e0a0f */
[C---:B------:R-:W-:Y:S02]  /*1480*/  IMAD R11, R62.reuse, 0x2, R83 ;  /* 0x000000023e0b7824 */ /* 0x040fe400078e0253 */
[----:B------:R-:W-:Y:S01]  /*1490*/  @!P6 IMAD.IADD R93, R93, 0x1, -R15 ;  /* 0x000000015d5de824 */ /* 0x000fe200078e0a0f */
[----:B------:R-:W-:Y:S01]  /*14a0*/  BAR.SYNC.DEFER_BLOCKING 0x0 ;  /* 0x0000000000007b1d */ /* 0x000fe20000010000 */
[----:B------:R-:W-:Y:S01]  /*14b0*/  ISETP.GT.U32.AND P0, PT, R15, R100, PT ;  /* 0x000000640f00720c */ /* 0x000fe20003f04070 */
[----:B------:R-:W-:Y:S01]  /*14c0*/  IMAD R43, R62, 0x2, R11 ;  /* 0x000000023e2b7824 */ /* 0x000fe200078e020b */
[----:B------:R-:W-:Y:S01]  /*14d0*/  ISETP.GE.AND P6, PT, R28, RZ, PT ;  /* 0x000000ff1c00720c */ /* 0x000fe20003fc6270 */
[--C-:B------:R-:W-:Y:S01]  /*14e0*/  @!P4 IMAD.IADD R101, R101, 0x1, -R15.reuse ;  /* 0x000000016565c824 */ /* 0x100fe200078e0a0f */
[----:B------:R-:W-:Y:S01]  /*14f0*/  ISETP.GT.U32.AND P4, PT, R15, R104, PT ;  /* 0x000000680f00720c */ /* 0x000fe20003f84070 */
[----:B------:R-:W-:Y:S01]  /*1500*/  @!P2 IMAD.IADD R102, R102, 0x1, -R15 ;  /* 0x000000016666a824 */ /* 0x000fe200078e0a0f */
[----:B------:R-:W-:Y:S01]  /*1510*/  ISETP.NE.AND P2, PT, R6, RZ, PT ;  /* 0x000000ff0600720c */ /* 0x000fe20003f45270 */
[----:B------:R-:W-:-:S02]  /*1520*/  IMAD R57, R62, 0x2, R43 ;  /* 0x000000023e397824 */ /* 0x000fc400078e022b */
[----:B------:R-:W-:Y:S01]  /*1530*/  @!P3 IMAD.IADD R106, R106, 0x1, -R15 ;  /* 0x000000016a6ab824 */ /* 0x000fe200078e0a0f */
[----:B------:R-:W-:Y:S01]  /*1540*/  PLOP3.LUT P3, PT, PT, PT, UP1, 0x80, 0x8 ;  /* 0x000000000008781c */ /* 0x000fe20003f6f018 */
[----:B------:R-:W-:Y:S02]  /*1550*/  IMAD R13, R62, 0x4, R57 ;  /* 0x000000043e0d7824 */ /* 0x000fe400078e0239 */
[----:B------:R-:W-:Y:S01]  /*1560*/  @!P0 IMAD.IADD R100, R100, 0x1, -R15 ;  /* 0x0000000164648824 */ /* 0x000fe200078e0a0f */
[----:B------:R-:W-:Y:S01]  /*1570*/  ISETP.LT.AND P3, PT, R8, UR11, P3 ;  /* 0x0000000b08007c0c */ /* 0x000fe20009f61270 */
[----:B------:R-:W-:Y:S01]  /*1580*/  IMAD.MOV.U32 R91, RZ, RZ, R5 ;  /* 0x000000ffff5b7224 */ /* 0x000fe200078e0005 */
[----:B------:R-:W-:Y:S01]  /*1590*/  LOP3.LUT R8, R4, 0x28, RZ, 0xfc, !PT ;  /* 0x0000002804087812 */ /* 0x000fe200078efcff */
[----:B------:R-:W-:Y:S01]  /*15a0*/  IMAD R45, R62, 0x2, R13 ;  /* 0x000000023e2d7824 */ /* 0x000fe200078e020d */
[----:B------:R-:W-:Y:S01]  /*15b0*/  PLOP3.LUT P0, PT, PT, PT, UP1, 0x80, 0x8 ;  /* 0x000000000008781c */ /* 0x000fe20003f0f018 */
[----:B------:R-:W-:Y:S01]  /*15c0*/  @!P4 IMAD.IADD R104, R104, 0x1, -R15 ;  /* 0x000000016868c824 */ /* 0x000fe200078e0a0f */
[----:B------:R-:W-:Y:S01]  /*15d0*/  LOP3.LUT R5, R0, 0x7f, RZ, 0xc0, !PT ;  /* 0x0000007f00057812 */ /* 0x000fe200078ec0ff */
[----:B------:R-:W-:Y:S01]  /*15e0*/  @!P6 IMAD.MOV R91, RZ, RZ, -R91 ;  /* 0x000000ffff5be224 */ /* 0x000fe200078e0a5b */
[----:B------:R-:W-:Y:S01]  /*15f0*/  ISETP.LT.AND P0, PT, R8, UR11, P0 ;  /* 0x0000000b08007c0c */ /* 0x000fe20008701270 */
[----:B------:R-:W-:Y:S01]  /*1600*/  IMAD R59, R62, 0x2, R45 ;  /* 0x000000023e3b7824 */ /* 0x000fe200078e022d */
[----:B------:R-:W-:-:S02]  /*1610*/  ISETP.NE.U32.AND P4, PT, R5, RZ, PT ;  /* 0x000000ff0500720c */ /* 0x000fc40003f85070 */
[----:B------:R-:W-:Y:S01]  /*1620*/  @!P2 LOP3.LUT R91, RZ, R6, RZ, 0x33, !PT ;  /* 0x00000006ff5ba212 */ /* 0x000fe200078e33ff */
[----:B------:R-:W-:Y:S10]  /*1630*/  BRA.U UP0, `(.L_x_5) ;  /* 0x0000000100187547 */ /* 0x000ff4000b800000 */
[----:B------:R-:W-:Y:S01]  /*1640*/  ELECT P2, URZ, PT ;  /* 0x0000000000ff782f */ /* 0x000fe20003840000 */
[----:B------:R-:W-:Y:S01]  /*1650*/  IMAD.MOV.U32 R6, RZ, RZ, 0x1 ;  /* 0x00000001ff067424 */ /* 0x000fe200078e00ff */
[----:B------:R-:W-:Y:S01]  /*1660*/  UMOV UR4, 0x40 ;  /* 0x0000004000047882 */ /* 0x000fe20000000000 */
[----:B------:R-:W-:Y:S01]  /*1670*/  UVIRTCOUNT.DEALLOC.SMPOOL 0x80 ;  /* 0x000000800000784c */ /* 0x000fe20000000000 */
[----:B------:R-:W-:-:S09]  /*1680*/  ULEA UR4, UR5, UR4, 0x18 ;  /* 0x0000000405047291 */ /* 0x000fd2000f8ec0ff */
[----:B------:R0:W-:Y:S03]  /*1690*/  @P2 STS.U8 [UR4], R6 ;  /* 0x00000006ff002988 */ /* 0x0001e60008000004 */
.L_x_5:
[----:B------:R-:W-:Y:S01]  /*16a0*/  STTM.16dp32bit_t0_t15.x16 tmem[UR14], RZ ;  /* 0x000000ff000079ed */ /* 0x000fe20008a0000e */
[----:B------:R-:W-:Y:S01]  /*16b0*/  STTM.16dp32bit_t16_t31.x16 tmem[UR14+0x10], RZ ;  /* 0x000010ff000079ed */ /* 0x000fe20008a2000e */
[----:B------:R-:W1:Y:S02]  /*16c0*/  FENCE.VIEW.ASYNC.T ;  /* 0x00000000000073c6 */ /* 0x000e640000000200 */
[----:B-1----:R-:W-:Y:S01]  /*16d0*/  VOTEU.ALL UP2, P4 ;  /* 0x0000000000ff7886 */ /* 0x002fe20002040000 */
[----:B------:R-:W-:Y:S01]  /*16e0*/  VOTEU.ALL UP3, P4 ;  /* 0x0000000000ff7886 */ /* 0x000fe20002060000 */
[----:B------:R-:W-:Y:S01]  /*16f0*/  PLOP3.LUT P2, PT, PT, PT, UP1, 0x80, 0x8 ;  /* 0x000000000008781c */ /* 0x000fe20003f4f018 */
[----:B------:R-:W-:Y:S02]  /*1700*/  IMAD R85, R62, 0x2, R59 ;  /* 0x000000023e557824 */ /* 0x000fe400078e023b */
[----:B------:R-:W-:-:S04]  /*1710*/  @!UP2 UIADD3 UR4, UPT, UPT, -UR6, 0x100000, URZ ;  /* 0x001000000604a890 */ /* 0x000fc8000fffe1ff */
[----:B------:R-:W-:Y:S02]  /*1720*/  @!UP2 USHF.L.U32 UR5, UR4, 0xb, URZ ;  /* 0x0000000b0405a899 */ /* 0x000fe400080006ff */
[----:B------:R-:W-:Y:S01]  /*1730*/  @!UP2 USHF.L.U32 UR4, UR4, 0x1, URZ ;  /* 0x000000010404a899 */ /* 0x000fe200080006ff */
[----:B------:R-:W-:Y:S01]  /*1740*/  BAR.SYNC.DEFER_BLOCKING 0x0 ;  /* 0x0000000000007b1d */ /* 0x000fe20000010000 */
[----:B------:R-:W-:Y:S01]  /*1750*/  IMAD R91, R91, UR8, RZ ;  /* 0x000000085b5b7c24 */ /* 0x000fe2000f8e02ff */
[----:B------:R-:W-:Y:S01]  /*1760*/  ISETP.LT.AND P2, PT, R4, UR11, P2 ;  /* 0x0000000b04007c0c */ /* 0x000fe20009741270 */
[----:B------:R-:W-:-:S03]  /*1770*/  IMAD R47, R62, 0x2, R85 ;  /* 0x000000023e2f7824 */ /* 0x000fc600078e0255 */
[C---:B------:R-:W-:Y:S01]  /*1780*/  IADD3 R90, P6, PT, R91.reuse, UR16, RZ ;  /* 0x000000105b5a7c10 */ /* 0x040fe2000ffde0ff */
[----:B------:R-:W-:Y:S01]  /*1790*/  IMAD R49, R62, 0x2, R47 ;  /* 0x000000023e317824 */ /* 0x000fe200078e022f */
[----:B------:R-:W-:Y:S02]  /*17a0*/  LOP3.LUT R12, R4, 0x30, RZ, 0xfc, !PT ;  /* 0x00000030040c7812 */ /* 0x000fe400078efcff */
[----:B------:R-:W-:Y:S01]  /*17b0*/  PRMT R147, RZ, 0x7610, R147 ;  /* 0x00007610ff937816 */ /* 0x000fe20000000093 */
[C---:B------:R-:W-:Y:S01]  /*17c0*/  IMAD R63, R62.reuse, 0x2, R49 ;  /* 0x000000023e3f7824 */ /* 0x040fe200078e0231 */
[----:B------:R-:W-:Y:S02]  /*17d0*/  LEA.HI.X.SX32 R91, R91, UR17, 0x1, P6 ;  /* 0x000000115b5b7c11 */ /* 0x000fe4000b0f0eff */
[----:B------:R-:W-:Y:S01]  /*17e0*/  PRMT R145, RZ, 0x7610, R145 ;  /* 0x00007610ff917816 */ /* 0x000fe20000000091 */
[----:B------:R-:W-:Y:S01]  /*17f0*/  IMAD R19, R62, 0x4, R63 ;  /* 0x000000043e137824 */ /* 0x000fe200078e023f */
[----:B0-----:R-:W-:-:S02]  /*1800*/  IADD3 R6, P6, PT, R9, R90, RZ ;  /* 0x0000005a09067210 */ /* 0x001fc40007fde0ff */
[----:B------:R-:W-:Y:S02]  /*1810*/  PRMT R149, RZ, 0x7610, R149 ;  /* 0x00007610ff957816 */ /* 0x000fe40000000095 */
[----:B------:R-:W-:Y:S01]  /*1820*/  LOP3.LUT R17, R4, 0x38, RZ, 0xfc, !PT ;  /* 0x0000003804117812 */ /* 0x000fe200078efcff */
[----:B------:R-:W-:Y:S01]  /*1830*/  @P2 IMAD.MOV.U32 R8, RZ, RZ, R6 ;  /* 0x000000ffff082224 */ /* 0x000fe200078e0006 */
[----:B------:R-:W-:Y:S01]  /*1840*/  LEA.HI.X.SX32 R9, R9, R91, 0x1, P6 ;  /* 0x0000005b09097211 */ /* 0x000fe200030f0eff */
[----:B------:R-:W0:Y:S02]  /*1850*/  FENCE.VIEW.ASYNC.S ;  /* 0x00000000000073c6 */ /* 0x000e240000000000 */
[----:B0-----:R0:W1:Y:S02]  /*1860*/  @!UP3 SYNCS.EXCH.64 URZ, [UR10], UR4 ;  /* 0x000000040affb5b2 */ /* 0x0010640008000100 */
[----:B-1----:R-:W-:Y:S01]  /*1870*/  BAR.SYNC.DEFER_BLOCKING 0x0 ;  /* 0x0000000000007b1d */ /* 0x002fe20000010000 */
[----:B------:R-:W-:-:S04]  /*1880*/  IMAD R51, R62, 0x2, R19 ;  /* 0x000000023e337824 */ /* 0x000fc800078e0213 */
[----:B------:R-:W-:Y:S01]  /*1890*/  IMAD R67, R62, 0x2, R51 ;  /* 0x000000023e437824 */ /* 0x000fe200078e0233 */
[C---:B------:R-:W-:Y:S02]  /*18a0*/  LOP3.LUT R16, R4.reuse, 0x2, RZ, 0xfc, !PT ;  /* 0x0000000204107812 */ /* 0x040fe400078efcff */
[----:B------:R-:W-:Y:S01]  /*18b0*/  LOP3.LUT R18, R4, 0xa, RZ, 0xfc, !PT ;  /* 0x0000000a04127812 */ /* 0x000fe200078efcff */
[C---:B------:R-:W-:Y:S01]  /*18c0*/  IMAD R89, R62.reuse, 0x2, R67 ;  /* 0x000000023e597824 */ /* 0x040fe200078e0243 */
[----:B------:R-:W-:Y:S02]  /*18d0*/  PRMT R151, RZ, 0x7610, R151 ;  /* 0x00007610ff977816 */ /* 0x000fe40000000097 */
[----:B------:R-:W-:Y:S01]  /*18e0*/  PRMT R159, RZ, 0x7610, R159 ;  /* 0x00007610ff9f7816 */ /* 0x000fe2000000009f */
[----:B------:R-:W-:Y:S01]  /*18f0*/  IMAD R35, R62, 0x2, R89 ;  /* 0x000000023e237824 */ /* 0x000fe200078e0259 */
[----:B------:R-:W-:Y:S02]  /*1900*/  LOP3.LUT R40, R4, 0x1a, RZ, 0xfc, !PT ;  /* 0x0000001a04287812 */ /* 0x000fe400078efcff */
[----:B------:R-:W-:-:S02]  /*1910*/  PRMT R157, RZ, 0x7610, R157 ;  /* 0x00007610ff9d7816 */ /* 0x000fc4000000009d */
[C---:B------:R-:W-:Y:S02]  /*1920*/  LOP3.LUT R38, R4.reuse, 0x12, RZ, 0xfc, !PT ;  /* 0x0000001204267812 */ /* 0x040fe400078efcff */
[----:B------:R-:W-:Y:S02]  /*1930*/  PRMT R124, RZ, 0x7610, R124 ;  /* 0x00007610ff7c7816 */ /* 0x000fe4000000007c */
[----:B------:R-:W-:Y:S02]  /*1940*/  LOP3.LUT R42, R4, 0x22, RZ, 0xfc, !PT ;  /* 0x00000022042a7812 */ /* 0x000fe400078efcff */
[----:B------:R-:W-:Y:S01]  /*1950*/  PRMT R155, RZ, 0x7610, R155 ;  /* 0x00007610ff9b7816 */ /* 0x000fe2000000009b */
[----:B------:R1:W2:Y:S01]  /*1960*/  @P2 LDG.E.U8 R143, desc[UR26][R8.64] ;  /* 0x0000001a088f2981 */ /* 0x0002a2000c1e1100 */
[----:B------:R-:W-:Y:S02]  /*1970*/  PLOP3.LUT P2, PT, PT, PT, UP1, 0x80, 0x8 ;  /* 0x000000000008781c */ /* 0x000fe40003f4f018 */
[----:B------:R-:W-:-:S02]  /*1980*/  PRMT R153, RZ, 0x7610, R153 ;  /* 0x00007610ff997816 */ /* 0x000fc40000000099 */
[----:B------:R-:W-:Y:S02]  /*1990*/  PRMT R125, RZ, 0x7610, R125 ;  /* 0x00007610ff7d7816 */ /* 0x000fe4000000007d */
[----:B------:R-:W-:Y:S02]  /*19a0*/  PRMT R156, RZ, 0x7610, R156 ;  /* 0x00007610ff9c7816 */ /* 0x000fe4000000009c */
[----:B------:R-:W-:Y:S02]  /*19b0*/  PRMT R164, RZ, 0x7610, R164 ;  /* 0x00007610ffa47816 */ /* 0x000fe400000000a4 */
[----:B------:R-:W-:Y:S02]  /*19c0*/  LOP3.LUT R50, R4, 0xc, RZ, 0xfc, !PT ;  /* 0x0000000c04327812 */ /* 0x000fe400078efcff */
[----:B------:R-:W-:Y:S02]  /*19d0*/  PRMT R160, RZ, 0x7610, R160 ;  /* 0x00007610ffa07816 */ /* 0x000fe400000000a0 */
[----:B------:R-:W-:-:S02]  /*19e0*/  PRMT R162, RZ, 0x7610, R162 ;  /* 0x00007610ffa27816 */ /* 0x000fc400000000a2 */
[----:B------:R-:W-:Y:S02]  /*19f0*/  LOP3.LUT R56, R4, 0x24, RZ, 0xfc, !PT ;  /* 0x0000002404387812 */ /* 0x000fe400078efcff */
[----:B------:R-:W-:Y:S02]  /*1a00*/  PRMT R131, RZ, 0x7610, R131 ;  /* 0x00007610ff837816 */ /* 0x000fe40000000083 */
[----:B------:R-:W-:Y:S02]  /*1a10*/  PRMT R133, RZ, 0x7610, R133 ;  /* 0x00007610ff857816 */ /* 0x000fe40000000085 */
[----:B------:R-:W-:Y:S02]  /*1a20*/  PRMT R158, RZ, 0x7610, R158 ;  /* 0x00007610ff9e7816 */ /* 0x000fe4000000009e */
[----:B------:R-:W-:Y:S02]  /*1a30*/  LEA.HI R66, R0, 0x1e, RZ, 0x1a ;  /* 0x0000001e00427811 */ /* 0x000fe400078fd0ff */
[----:B------:R-:W-:-:S02]  /*1a40*/  PRMT R137, RZ, 0x7610, R137 ;  /* 0x00007610ff897816 */ /* 0x000fc40000000089 */
[C---:B------:R-:W-:Y:S02]  /*1a50*/  LEA.HI R86, R0.reuse, 0xe, RZ, 0x1a ;  /* 0x0000000e00567811 */ /* 0x040fe400078fd0ff */
[----:B------:R-:W-:Y:S02]  /*1a60*/  LEA.HI R98, R0, 0x2e, RZ, 0x1a ;  /* 0x0000002e00627811 */ /* 0x000fe400078fd0ff */
[----:B------:R-:W-:Y:S02]  /*1a70*/  PRMT R135, RZ, 0x7610, R135 ;  /* 0x00007610ff877816 */ /* 0x000fe40000000087 */
[----:B------:R-:W-:Y:S01]  /*1a80*/  PRMT R139, RZ, 0x7610, R139 ;  /* 0x00007610ff8b7816 */ /* 0x000fe2000000008b */
[----:B------:R-:W-:Y:S01]  /*1a90*/  IMAD R123, R65, UR21, RZ ;  /* 0x00000015417b7c24 */ /* 0x000fe2000f8e02ff */
[----:B-1----:R-:W-:Y:S02]  /*1aa0*/  IADD3 R8, P6, PT, R11, R90, RZ ;  /* 0x0000005a0b087210 */ /* 0x002fe40007fde0ff */
[----:B------:R-:W-:-:S02]  /*1ab0*/  LOP3.LUT R64, R4, 0x34, RZ, 0xfc, !PT ;  /* 0x0000003404407812 */ /* 0x000fc400078efcff */
[----:B------:R-:W-:Y:S01]  /*1ac0*/  LOP3.LUT R87, R4, 0x36, RZ, 0xfc, !PT ;  /* 0x0000003604577812 */ /* 0x000fe200078efcff */
[----:B------:R-:W-:Y:S01]  /*1ad0*/  IMAD R53, R62, 0x2, R35 ;  /* 0x000000023e357824 */ /* 0x000fe200078e0223 */
[-C--:B------:R-:W-:Y:S01]  /*1ae0*/  LEA.HI.X.SX32 R11, R11, R91.reuse, 0x1, P6 ;  /* 0x0000005b0b0b7211 */ /* 0x080fe200030f0eff */
[----:B------:R-:W-:Y:S01]  /*1af0*/  @P1 IMAD.MOV.U32 R14, RZ, RZ, R8 ;  /* 0x000000ffff0e1224 */ /* 0x000fe200078e0008 */
[C---:B------:R-:W-:Y:S02]  /*1b00*/  IADD3 R10, P6, PT, R13.reuse, R90, RZ ;  /* 0x0000005a0d0a7210 */ /* 0x040fe40007fde0ff */
[----:B------:R-:W-:Y:S01]  /*1b10*/  PRMT R127, RZ, 0x7610, R127 ;  /* 0x00007610ff7f7816 */ /* 0x000fe2000000007f */
[----:B------:R-:W-:Y:S01]  /*1b20*/  @P1 IMAD.MOV.U32 R15, RZ, RZ, R11 ;  /* 0x000000ffff0f1224 */ /* 0x000fe200078e000b */
[----:B------:R-:W-:Y:S01]  /*1b30*/  ISETP.LT.AND P2, PT, R12, UR11, P2 ;  /* 0x0000000b0c007c0c */ /* 0x000fe20009741270 */
[----:B------:R-:W-:Y:S01]  /*1b40*/  @P3 IMAD.MOV.U32 R12, RZ, RZ, R10 ;  /* 0x000000ffff0c3224 */ /* 0x000fe200078e000a */
[----:B------:R-:W-:Y:S01]  /*1b50*/  LEA.HI.X.SX32 R13, R13, R91, 0x1, P6 ;  /* 0x0000005b0d0d7211 */ /* 0x000fe200030f0eff */
[----:B------:R-:W-:Y:S01]  /*1b60*/  IMAD R69, R62, 0x2, R53 ;  /* 0x000000023e457824 */ /* 0x000fe200078e0235 */
[----:B------:R-:W3:Y:S01]  /*1b70*/  @P1 LDG.E.U8 R145, desc[UR26][R14.64] ;  /* 0x0000001a0e911981 */ /* 0x000ee2000c1e1100 */
[----:B------:R-:W-:-:S02]  /*1b80*/  PRMT R129, RZ, 0x7610, R129 ;  /* 0x00007610ff817816 */ /* 0x000fc40000000081 */
[----:B------:R-:W-:Y:S01]  /*1b90*/  PRMT R126, RZ, 0x7610, R126 ;  /* 0x00007610ff7e7816 */ /* 0x000fe2000000007e */
[----:B------:R1:W4:Y:S01]  /*1ba0*/  @P3 LDG.E.U8 R147, desc[UR26][R12.64] ;  /* 0x0000001a0c933981 */ /* 0x000322000c1e1100 */
[----:B------:R-:W-:Y:S02]  /*1bb0*/  PLOP3.LUT P1, PT, PT, PT, UP1, 0x80, 0x8 ;  /* 0x000000000008781c */ /* 0x000fe40003f2f018 */
[----:B------:R-:W-:Y:S01]  /*1bc0*/  PRMT R128, RZ, 0x7610, R128 ;  /* 0x00007610ff807816 */ /* 0x000fe20000000080 */
[----:B------:R-:W-:Y:S01]  /*1bd0*/  IMAD.MOV.U32 R111, RZ, RZ, R92 ;  /* 0x000000ffff6f7224 */ /* 0x000fe200078e005c */
[----:B------:R-:W-:Y:S01]  /*1be0*/  PLOP3.LUT P3, PT, PT, PT, UP1, 0x80, 0x8 ;  /* 0x000000000008781c */ /* 0x000fe20003f6f018 */
[----:B------:R-:W5:Y:S01]  /*1bf0*/  LDCU UR8, c[0x0][0x3b0] ;  /* 0x00007600ff0877ac */ /* 0x000f620008000800 */
[----:B------:R-:W-:Y:S02]  /*1c00*/  ISETP.LT.AND P1, PT, R17, UR11, P1 ;  /* 0x0000000b11007c0c */ /* 0x000fe40008f21270 */
[----:B------:R-:W-:-:S02]  /*1c10*/  ISETP.LT.AND P3, PT, R16, UR11, P3 ;  /* 0x0000000b10007c0c */ /* 0x000fc40009f61270 */
[----:B-1----:R-:W-:-:S04]  /*1c20*/  IADD3 R12, P6, PT, R19, R90, RZ ;  /* 0x0000005a130c7210 */ /* 0x002fc80007fde0ff */
[----:B------:R-:W-:Y:S01]  /*1c30*/  LEA.HI.X.SX32 R15, R19, R91, 0x1, P6 ;  /* 0x0000005b130f7211 */ /* 0x000fe200030f0eff */
[----:B------:R-:W-:Y:S02]  /*1c40*/  @P5 IMAD.MOV.U32 R14, RZ, RZ, R12 ;  /* 0x000000ffff0e5224 */ /* 0x000fe400078e000c */
[----:B------:R-:W-:-:S03]  /*1c50*/  IMAD R19, R62, 0x4, R69 ;  /* 0x000000043e137824 */ /* 0x000fc600078e0245 */
[----:B------:R1:W2:Y:S01]  /*1c60*/  @P5 LDG.E.U8 R149, desc[UR26][R14.64] ;  /* 0x0000001a0e955981 */ /* 0x0002a2000c1e1100 */
[----:B------:R-:W-:Y:S01]  /*1c70*/  IMAD R61, R62, 0x2, R19 ;  /* 0x000000023e3d7824 */ /* 0x000fe200078e0213 */
[----:B------:R-:W-:-:S03]  /*1c80*/  PLOP3.LUT P5, PT, PT, PT, UP1, 0x80, 0x8 ;  /* 0x000000000008781c */ /* 0x000fc60003faf018 */
[----:B------:R-:W-:Y:S01]  /*1c90*/  IMAD R71, R62, 0x2, R61 ;  /* 0x000000023e477824 */ /* 0x000fe200078e023d */
[----:B------:R-:W-:-:S03]  /*1ca0*/  ISETP.LT.AND P5, PT, R18, UR11, P5 ;  /* 0x0000000b12007c0c */ /* 0x000fc6000afa1270 */
[----:B------:R-:W-:Y:S01]  /*1cb0*/  IMAD R73, R62, 0x2, R71 ;  /* 0x000000023e497824 */ /* 0x000fe200078e0247 */
[----:B-1----:R-:W-:-:S04]  /*1cc0*/  IADD3 R14, P6, PT, R35, R90, RZ ;  /* 0x0000005a230e7210 */ /* 0x002fc80007fde0ff */
[-C--:B------:R-:W-:Y:S01]  /*1cd0*/  LEA.HI.X.SX32 R17, R35, R91.reuse, 0x1, P6 ;  /* 0x0000005b23117211 */ /* 0x080fe200030f0eff */
[----:B------:R-:W-:Y:S01]  /*1ce0*/  IMAD R75, R62, 0x2, R73 ;  /* 0x000000023e4b7824 */ /* 0x000fe200078e0249 */
[C---:B------:R-:W-:Y:S01]  /*1cf0*/  IADD3 R16, P6, PT, R19.reuse, R90, RZ ;  /* 0x0000005a13107210 */ /* 0x040fe20007fde0ff */
[----:B------:R-:W-:Y:S02]  /*1d00*/  @P0 IMAD.MOV.U32 R36, RZ, RZ, R14 ;  /* 0x000000ffff240224 */ /* 0x000fe400078e000e */
[----:B------:R-:W-:Y:S01]  /*1d10*/  @P0 IMAD.MOV.U32 R37, RZ, RZ, R17 ;  /* 0x000000ffff250224 */ /* 0x000fe200078e0011 */
[----:B------:R-:W-:Y:S01]  /*1d20*/  LEA.HI.X.SX32 R19, R19, R91, 0x1, P6 ;  /* 0x0000005b13137211 */ /* 0x000fe200030f0eff */
[----:B------:R-:W-:-:S03]  /*1d30*/  @P2 IMAD.MOV.U32 R18, RZ, RZ, R16 ;  /* 0x000000ffff122224 */ /* 0x000fc600078e0010 */
[----:B------:R-:W2:Y:S04]  /*1d40*/  @P0 LDG.E.U8 R159, desc[UR26][R36.64] ;  /* 0x0000001a249f0981 */ /* 0x000ea8000c1e1100 */
[----:B------:R1:W2:Y:S01]  /*1d50*/  @P2 LDG.E.U8 R151, desc[UR26][R18.64] ;  /* 0x0000001a12972981 */ /* 0x0002a2000c1e1100 */
[----:B------:R-:W-:Y:S02]  /*1d60*/  PLOP3.LUT P0, PT, PT, PT, UP1, 0x80, 0x8 ;  /* 0x000000000008781c */ /* 0x000fe40003f0f018 */
[----:B------:R-:W-:Y:S02]  /*1d70*/  PLOP3.LUT P2, PT, PT, PT, UP1, 0x80, 0x8 ;  /* 0x000000000008781c */ /* 0x000fe40003f4f018 */
[----:B------:R-:W-:Y:S02]  /*1d80*/  ISETP.LT.AND P0, PT, R40, UR11, P0 ;  /* 0x0000000b28007c0c */ /* 0x000fe40008701270 */
[----:B------:R-:W-:-:S02]  /*1d90*/  ISETP.LT.AND P2, PT, R38, UR11, P2 ;  /* 0x0000000b26007c0c */ /* 0x000fc40009741270 */
[----:B-1----:R-:W-:-:S04]  /*1da0*/  IADD3 R18, P6, PT, R75, R90, RZ ;  /* 0x0000005a4b127210 */ /* 0x002fc80007fde0ff */
[----:B------:R-:W-:Y:S01]  /*1db0*/  LEA.HI.X.SX32 R35, R75, R91, 0x1, P6 ;  /* 0x0000005b4b237211 */ /* 0x000fe200030f0eff */
[----:B------:R-:W-:Y:S01]  /*1dc0*/  @P1 IMAD.MOV.U32 R40, RZ, RZ, R18 ;  /* 0x000000ffff281224 */ /* 0x000fe200078e0012 */
[----:B------:R-:W-:-:S03]  /*1dd0*/  IADD3 R36, P6, PT, R39, R90, RZ ;  /* 0x0000005a27247210 */ /* 0x000fc60007fde0ff */
[----:B------:R-:W-:Y:S01]  /*1de0*/  @P1 IMAD.MOV.U32 R41, RZ, RZ, R35 ;  /* 0x000000ffff291224 */ /* 0x000fe200078e0023 */
[----:B------:R-:W-:-:S04]  /*1df0*/  LEA.HI.X.SX32 R37, R39, R91, 0x1, P6 ;  /* 0x0000005b27257211 */ /* 0x000fc800030f0eff */
[----:B------:R1:W2:Y:S01]  /*1e00*/  @P1 LDG.E.U8 R157, desc[UR26][R40.64] ;  /* 0x0000001a289d1981 */ /* 0x0002a2000c1e1100 */
[C---:B------:R-:W-:Y:S02]  /*1e10*/  IADD3 R38, P1, PT, R43.reuse, R90, RZ ;  /* 0x0000005a2b267210 */ /* 0x040fe40007f3e0ff */
[----:B------:R-:W-:Y:S01]  /*1e20*/  PLOP3.LUT P6, PT, PT, PT, UP1, 0x80, 0x8 ;  /* 0x000000000008781c */ /* 0x000fe20003fcf018 */
[----:B------:R-:W2:Y:S01]  /*1e30*/  @P3 LDG.E.U8 R153, desc[UR26][R36.64] ;  /* 0x0000001a24993981 */ /* 0x000ea2000c1e1100 */
[----:B------:R-:W-:Y:S02]  /*1e40*/  LEA.HI.X.SX32 R39, R43, R91, 0x1, P1 ;  /* 0x0000005b2b277211 */ /* 0x000fe400008f0eff */
[----:B------:R-:W-:-:S03]  /*1e50*/  ISETP.LT.AND P1, PT, R42, UR11, P6 ;  /* 0x0000000b2a007c0c */ /* 0x000fc6000b721270 */
[----:B------:R-:W2:Y:S01]  /*1e60*/  @P5 LDG.E.U8 R124, desc[UR26][R38.64] ;  /* 0x0000001a267c5981 */ /* 0x000ea2000c1e1100 */
[----:B-1----:R-:W-:Y:S02]  /*1e70*/  LOP3.LUT R40, R4, 0x18, RZ, 0xfc, !PT ;  /* 0x0000001804287812 */ /* 0x002fe400078efcff */
[----:B------:R-:W-:Y:S02]  /*1e80*/  PLOP3.LUT P5, PT, PT, PT, UP1, 0x80, 0x8 ;  /* 0x000000000008781c */ /* 0x000fe40003faf018 */
[CC--:B------:R-:W-:Y:S02]  /*1e90*/  IADD3 R42, P6, PT, R45.reuse, R90.reuse, RZ ;  /* 0x0000005a2d2a7210 */ /* 0x0c0fe40007fde0ff */
[----:B------:R-:W-:Y:S02]  /*1ea0*/  ISETP.LT.AND P5, PT, R40, UR11, P5 ;  /* 0x0000000b28007c0c */ /* 0x000fe4000afa1270 */
[----:B------:R-:W-:Y:S02]  /*1eb0*/  LEA.HI.X.SX32 R43, R45, R91, 0x1, P6 ;  /* 0x0000005b2d2b7211 */ /* 0x000fe400030f0eff */
[----:B------:R-:W-:-:S02]  /*1ec0*/  IADD3 R44, P6, PT, R47, R90, RZ ;  /* 0x0000005a2f2c7210 */ /* 0x000fc40007fde0ff */
[----:B------:R-:W-:Y:S01]  /*1ed0*/  LOP3.LUT R41, R4, 0x2a, RZ, 0xfc, !PT ;  /* 0x0000002a04297812 */ /* 0x000fe200078efcff */
[----:B------:R-:W2:Y:S01]  /*1ee0*/  @P2 LDG.E.U8 R125, desc[UR26][R42.64] ;  /* 0x0000001a2a7d2981 */ /* 0x000ea2000c1e1100 */
[----:B------:R-:W-:-:S05]  /*1ef0*/  LEA.HI.X.SX32 R45, R47, R91, 0x1, P6 ;  /* 0x0000005b2f2d7211 */ /* 0x000fca00030f0eff */
[----:B------:R-:W2:Y:S01]  /*1f00*/  @P5 LDG.E.U8 R155, desc[UR26][R44.64] ;  /* 0x0000001a2c9b5981 */ /* 0x000ea2000c1e1100 */
[----:B------:R-:W-:Y:S02]  /*1f10*/  PLOP3.LUT P3, PT, PT, PT, UP1, 0x80, 0x8 ;  /* 0x000000000008781c */ /* 0x000fe40003f6f018 */
[----:B------:R-:W-:Y:S02]  /*1f20*/  IADD3 R46, P2, PT, R49, R90, RZ ;  /* 0x0000005a312e7210 */ /* 0x000fe40007f5e0ff */
[----:B------:R-:W-:Y:S02]  /*1f30*/  ISETP.LT.AND P3, PT, R41, UR11, P3 ;  /* 0x0000000b29007c0c */ /* 0x000fe40009f61270 */
[----:B------:R-:W-:Y:S02]  /*1f40*/  LOP3.LUT R41, R4, 0x32, RZ, 0xfc, !PT ;  /* 0x0000003204297812 */ /* 0x000fe400078efcff */
[----:B------:R-:W-:Y:S02]  /*1f50*/  PLOP3.LUT P6, PT, PT, PT, UP1, 0x80, 0x8 ;  /* 0x000000000008781c */ /* 0x000fe40003fcf018 */
[----:B------:R-:W-:-:S02]  /*1f60*/  LEA.HI.X.SX32 R47, R49, R91, 0x1, P2 ;  /* 0x0000005b312f7211 */ /* 0x000fc400010f0eff */
[----:B------:R-:W-:Y:S02]  /*1f70*/  ISETP.LT.AND P2, PT, R41, UR11, P6 ;  /* 0x0000000b29007c0c */ /* 0x000fe4000b741270 */
[CC--:B------:R-:W-:Y:S01]  /*1f80*/  IADD3 R48, P6, PT, R51.reuse, R90.reuse, RZ ;  /* 0x0000005a33307210 */ /* 0x0c0fe20007fde0ff */
[----:B------:R-:W2:Y:S01]  /*1f90*/  @P0 LDG.E.U8 R156, desc[UR26][R46.64] ;  /* 0x0000001a2e9c0981 */ /* 0x000ea2000c1e1100 */
[----:B------:R-:W-:Y:S02]  /*1fa0*/  PLOP3.LUT P5, PT, PT, PT, UP1, 0x80, 0x8 ;  /* 0x000000000008781c */ /* 0x000fe40003faf018 */
[----:B------:R-:W-:Y:S02]  /*1fb0*/  LEA.HI.X.SX32 R49, R51, R91, 0x1, P6 ;  /* 0x0000005b33317211 */ /* 0x000fe400030f0eff */
[----:B------:R-:W-:Y:S02]  /*1fc0*/  ISETP.LT.AND P5, PT, R50, UR11, P5 ;  /* 0x0000000b32007c0c */ /* 0x000fe4000afa1270 */
[----:B------:R-:W-:Y:S01]  /*1fd0*/  IADD3 R50, P6, PT, R53, R90, RZ ;  /* 0x0000005a35327210 */ /* 0x000fe20007fde0ff */
[----:B------:R-:W2:Y:S01]  /*1fe0*/  @P1 LDG.E.U8 R164, desc[UR26][R48.64] ;  /* 0x0000001a30a41981 */ /* 0x000ea2000c1e1100 */
[----:B------:R-:W-:-:S02]  /*1ff0*/  LOP3.LUT R41, R4, 0x4, RZ, 0xfc, !PT ;  /* 0x0000000404297812 */ /* 0x000fc400078efcff */
[----:B------:R-:W-:Y:S02]  /*2000*/  PLOP3.LUT P0, PT, PT, PT, UP1, 0x80, 0x8 ;  /* 0x000000000008781c */ /* 0x000fe40003f0f018 */
[----:B------:R-:W-:Y:S02]  /*2010*/  IADD3 R52, P1, PT, R61, R90, RZ ;  /* 0x0000005a3d347210 */ /* 0x000fe40007f3e0ff */
[-C--:B------:R-:W-:Y:S02]  /*2020*/  LEA.HI.X.SX32 R51, R53, R91.reuse, 0x1, P6 ;  /* 0x0000005b35337211 */ /* 0x080fe400030f0eff */
[----:B------:R-:W-:Y:S02]  /*2030*/  ISETP.LT.AND P0, PT, R41, UR11, P0 ;  /* 0x0000000b29007c0c */ /* 0x000fe40008701270 */
[----:B------:R-:W-:Y:S01]  /*2040*/  LEA.HI.X.SX32 R53, R61, R91, 0x1, P1 ;  /* 0x0000005b3d357211 */ /* 0x000fe200008f0eff */
[----:B------:R-:W2:Y:S01]  /*2050*/  @P3 LDG.E.U8 R162, desc[UR26][R50.64] ;  /* 0x0000001a32a23981 */ /* 0x000ea2000c1e1100 */
[----:B------:R-:W-:-:S02]  /*2060*/  LOP3.LUT R41, R4, 0x14, RZ, 0xfc, !PT ;  /* 0x0000001404297812 */ /* 0x000fc400078efcff */
[----:B------:R-:W-:Y:S01]  /*2070*/  PLOP3.LUT P6, PT, PT, PT, UP1, 0x80, 0x8 ;  /* 0x000000000008781c */ /* 0x000fe20003fcf018 */
[----:B------:R-:W2:Y:S01]  /*2080*/  @P2 LDG.E.U8 R160, desc[UR26][R52.64] ;  /* 0x0000001a34a02981 */ /* 0x000ea2000c1e1100 */
[----:B------:R-:W-:Y:S02]  /*2090*/  PLOP3.LUT P2, PT, PT, PT, UP1, 0x80, 0x8 ;  /* 0x000000000008781c */ /* 0x000fe40003f4f018 */
[----:B------:R-:W-:Y:S02]  /*20a0*/  ISETP.LT.AND P1, PT, R41, UR11, P6 ;  /* 0x0000000b29007c0c */ /* 0x000fe4000b721270 */
[C---:B------:R-:W-:Y:S02]  /*20b0*/  IADD3 R54, P6, PT, R55.reuse, R90, RZ ;  /* 0x0000005a37367210 */ /* 0x040fe40007fde0ff */
[----:B------:R-:W-:Y:S02]  /*20c0*/  ISETP.LT.AND P2, PT, R56, UR11, P2 ;  /* 0x0000000b38007c0c */ /* 0x000fe40009741270 */
[----:B------:R-:W-:-:S02]  /*20d0*/  LEA.HI.X.SX32 R55, R55, R91, 0x1, P6 ;  /* 0x0000005b37377211 */ /* 0x000fc400030f0eff */
[CC--:B------:R-:W-:Y:S02]  /*20e0*/  IADD3 R56, P6, PT, R57.reuse, R90.reuse, RZ ;  /* 0x0000005a39387210 */ /* 0x0c0fe40007fde0ff */
[C---:B------:R-:W-:Y:S01]  /*20f0*/  LOP3.LUT R41, R4.reuse, 0x1c, RZ, 0xfc, !PT ;  /* 0x0000001c04297812 */ /* 0x040fe200078efcff */
[----:B------:R-:W2:Y:S01]  /*2100*/  @P0 LDG.E.U8 R131, desc[UR26][R54.64] ;  /* 0x0000001a36830981 */ /* 0x000ea2000c1e1100 */
[----:B------:R-:W-:Y:S02]  /*2110*/  PLOP3.LUT P3, PT, PT, PT, UP1, 0x80, 0x8 ;  /* 0x000000000008781c */ /* 0x000fe40003f6f018 */
[----:B------:R-:W-:Y:S02]  /*2120*/  LEA.HI.X.SX32 R57, R57, R91, 0x1, P6 ;  /* 0x0000005b39397211 */ /* 0x000fe400030f0eff */
[----:B------:R-:W-:Y:S02]  /*2130*/  ISETP.LT.AND P3, PT, R41, UR11, P3 ;  /* 0x0000000b29007c0c */ /* 0x000fe40009f61270 */
[----:B------:R-:W-:Y:S01]  /*2140*/  LOP3.LUT R41, R4, 0x3a, RZ, 0xfc, !PT ;  /* 0x0000003a04297812 */ /* 0x000fe200078efcff */
[----:B------:R-:W-:Y:S01]  /*2150*/  IMAD R75, R62, 0x2, R75 ;  /* 0x000000023e4b7824 */ /* 0x000fe200078e024b */
[----:B------:R-:W-:Y:S01]  /*2160*/  PLOP3.LUT P6, PT, PT, PT, UP1, 0x80, 0x8 ;  /* 0x000000000008781c */ /* 0x000fe20003fcf018 */
[----:B------:R-:W3:Y:S01]  /*2170*/  @P5 LDG.E.U8 R133, desc[UR26][R56.64] ;  /* 0x0000001a38855981 */ /* 0x000ee2000c1e1100 */
[----:B------:R-:W-:-:S02]  /*2180*/  IADD3 R58, P0, PT, R59, R90, RZ ;  /* 0x0000005a3b3a7210 */ /* 0x000fc40007f1e0ff */
[----:B------:R-:W-:Y:S02]  /*2190*/  ISETP.LT.AND P5, PT, R41, UR11, P6 ;  /* 0x0000000b29007c0c */ /* 0x000fe4000b7a1270 */
[-C--:B------:R-:W-:Y:S02]  /*21a0*/  LEA.HI.X.SX32 R59, R59, R91.reuse, 0x1, P0 ;  /* 0x0000005b3b3b7211 */ /* 0x080fe400000f0eff */
[----:B------:R-:W-:Y:S02]  /*21b0*/  LOP3.LUT R61, R4, 0x2c, RZ, 0xfc, !PT ;  /* 0x0000002c043d7812 */ /* 0x000fe400078efcff */
[----:B------:R-:W-:Y:S01]  /*21c0*/  PLOP3.LUT P0, PT, PT, PT, UP1, 0x80, 0x8 ;  /* 0x000000000008781c */ /* 0x000fe20003f0f018 */
[----:B------:R-:W-:Y:S01]  /*21d0*/  IMAD R81, R66, UR20, RZ ;  /* 0x0000001442517c24 */ /* 0x000fe2000f8e02ff */
[-C--:B------:R-:W-:Y:S01]  /*21e0*/  IADD3 R60, P6, PT, R75, R90.reuse, RZ ;  /* 0x0000005a4b3c7210 */ /* 0x080fe20007fde0ff */
[----:B------:R-:W-:Y:S01]  /*21f0*/  IMAD R77, R86, UR20, RZ ;  /* 0x00000014564d7c24 */ /* 0x000fe2000f8e02ff */
[----:B------:R-:W-:Y:S01]  /*2200*/  ISETP.LT.AND P0, PT, R61, UR11, P0 ;  /* 0x0000000b3d007c0c */ /* 0x000fe20008701270 */
[----:B------:R-:W-:Y:S01]  /*2210*/  IMAD R79, R98, UR20, RZ ;  /* 0x00000014624f7c24 */ /* 0x000fe2000f8e02ff */
[-C--:B------:R-:W-:Y:S01]  /*2220*/  LEA.HI.X.SX32 R61, R75, R91.reuse, 0x1, P6 ;  /* 0x0000005b4b3d7211 */ /* 0x080fe200030f0eff */
[----:B------:R-:W-:Y:S01]  /*2230*/  IMAD R75, R62, 0x2, R75 ;  /* 0x000000023e4b7824 */ /* 0x000fe200078e024b */
[CC--:B------:R-:W-:Y:S01]  /*2240*/  IADD3 R62, P6, PT, R63.reuse, R90.reuse, RZ ;  /* 0x0000005a3f3e7210 */ /* 0x0c0fe20007fde0ff */
[----:B------:R-:W4:Y:S03]  /*2250*/  @P1 LDG.E.U8 R135, desc[UR26][R58.64] ;  /* 0x0000001a3a871981 */ /* 0x000f26000c1e1100 */
[----:B------:R-:W-:Y:S01]  /*2260*/  LEA.HI.X.SX32 R63, R63, R91, 0x1, P6 ;  /* 0x0000005b3f3f7211 */ /* 0x000fe200030f0eff */
[----:B------:R-:W4:Y:S01]  /*2270*/  @P5 LDG.E.U8 R158, desc[UR26][R60.64] ;  /* 0x0000001a3c9e5981 */ /* 0x000f22000c1e1100 */
[----:B------:R-:W-:-:S03]  /*2280*/  IADD3 R66, P5, PT, R67, R90, RZ ;  /* 0x0000005a43427210 */ /* 0x000fc60007fbe0ff */
[----:B------:R-:W4:Y:S01]  /*2290*/  @P3 LDG.E.U8 R137, desc[UR26][R62.64] ;  /* 0x0000001a3e893981 */ /* 0x000f22000c1e1100 */
[-C--:B------:R-:W-:Y:S02]  /*22a0*/  LEA.HI.X.SX32 R67, R67, R91.reuse, 0x1, P5 ;  /* 0x0000005b43437211 */ /* 0x080fe400028f0eff */
[-C--:B------:R-:W-:Y:S02]  /*22b0*/  IADD3 R70, P3, PT, R71, R90.reuse, RZ ;  /* 0x0000005a47467210 */ /* 0x080fe40007f7e0ff */
[-C--:B------:R-:W-:Y:S01]  /*22c0*/  IADD3 R72, P5, PT, R73, R90.reuse, RZ ;  /* 0x0000005a49487210 */ /* 0x080fe20007fbe0ff */
[----:B------:R-:W4:Y:S01]  /*22d0*/  @P2 LDG.E.U8 R139, desc[UR26][R66.64] ;  /* 0x0000001a428b2981 */ /* 0x000f22000c1e1100 */
[----:B------:R-:W-:Y:S02]  /*22e0*/  IADD3 R68, P6, PT, R69, R90, RZ ;  /* 0x0000005a45447210 */ /* 0x000fe40007fde0ff */
[-C--:B------:R-:W-:Y:S02]  /*22f0*/  LEA.HI.X.SX32 R71, R71, R91.reuse, 0x1, P3 ;  /* 0x0000005b47477211 */ /* 0x080fe400018f0eff */
[----:B------:R-:W-:-:S02]  /*2300*/  LEA.HI.X.SX32 R73, R73, R91, 0x1, P5 ;  /* 0x0000005b49497211 */ /* 0x000fc400028f0eff */
[-C--:B------:R-:W-:Y:S02]  /*2310*/  IADD3 R76, P3, PT, R77, R90.reuse, RZ ;  /* 0x0000005a4d4c7210 */ /* 0x080fe40007f7e0ff */
[----:B------:R-:W-:Y:S02]  /*2320*/  IADD3 R78, P5, PT, R79, R90, RZ ;  /* 0x0000005a4f4e7210 */ /* 0x000fe40007fbe0ff */
[----:B------:R-:W-:Y:S02]  /*2330*/  PLOP3.LUT P1, PT, PT, PT, UP1, 0x80, 0x8 ;  /* 0x000000000008781c */ /* 0x000fe40003f2f018 */
[----:B------:R-:W-:Y:S02]  /*2340*/  LOP3.LUT R65, R4, 0x3c, RZ, 0xfc, !PT ;  /* 0x0000003c04417812 */ /* 0x000fe400078efcff */
[----:B------:R-:W-:Y:S02]  /*2350*/  PLOP3.LUT P2, PT, PT, PT, UP1, 0x80, 0x8 ;  /* 0x000000000008781c */ /* 0x000fe40003f4f018 */
[----:B------:R-:W-:-:S02]  /*2360*/  LEA.HI.X.SX32 R69, R69, R91, 0x1, P6 ;  /* 0x0000005b45457211 */ /* 0x000fc400030f0eff */
[-C--:B------:R-:W-:Y:S02]  /*2370*/  IADD3 R74, P6, PT, R75, R90.reuse, RZ ;  /* 0x0000005a4b4a7210 */ /* 0x080fe40007fde0ff */
[-C--:B------:R-:W-:Y:S02]  /*2380*/  LEA.HI.X.SX32 R77, R77, R91.reuse, 0x1, P3 ;  /* 0x0000005b4d4d7211 */ /* 0x080fe400018f0eff */
[----:B------:R-:W-:Y:S02]  /*2390*/  LEA.HI.X.SX32 R79, R79, R91, 0x1, P5 ;  /* 0x0000005b4f4f7211 */ /* 0x000fe400028f0eff */
[----:B------:R-:W-:Y:S02]  /*23a0*/  ISETP.LT.AND P1, PT, R64, UR11, P1 ;  /* 0x0000000b40007c0c */ /* 0x000fe40008f21270 */
[-C--:B------:R-:W-:Y:S02]  /*23b0*/  IADD3 R82, P3, PT, R83, R90.reuse, RZ ;  /* 0x0000005a53527210 */ /* 0x080fe40007f7e0ff */
[----:B------:R-:W-:-:S02]  /*23c0*/  IADD3 R84, P5, PT, R85, R90, RZ ;  /* 0x0000005a55547210 */ /* 0x000fc40007fbe0ff */
[----:B------:R-:W-:Y:S02]  /*23d0*/  ISETP.LT.AND P2, PT, R65, UR11, P2 ;  /* 0x0000000b41007c0c */ /* 0x000fe40009741270 */
[-C--:B------:R-:W-:Y:S02]  /*23e0*/  LEA.HI.X.SX32 R75, R75, R91.reuse, 0x1, P6 ;  /* 0x0000005b4b4b7211 */ /* 0x080fe400030f0eff */
[----:B------:R-:W-:Y:S02]  /*23f0*/  LEA.HI R64, R0, 0x3e, RZ, 0x1a ;  /* 0x0000003e00407811 */ /* 0x000fe400078fd0ff */
[----:B------:R-:W-:Y:S01]  /*2400*/  IADD3 R80, P6, PT, R81, R90, RZ ;  /* 0x0000005a51507210 */ /* 0x000fe20007fde0ff */
[----:B------:R-:W4:Y:S01]  /*2410*/  @P1 LDG.E.U8 R127, desc[UR26][R70.64] ;  /* 0x0000001a467f1981 */ /* 0x000f22000c1e1100 */
[-C--:B------:R-:W-:Y:S02]  /*2420*/  LEA.HI.X.SX32 R83, R83, R91.reuse, 0x1, P3 ;  /* 0x0000005b53537211 */ /* 0x080fe400018f0eff */
[----:B------:R-:W-:-:S02]  /*2430*/  LEA.HI.X.SX32 R85, R85, R91, 0x1, P5 ;  /* 0x0000005b55557211 */ /* 0x000fc400028f0eff */
[----:B------:R-:W-:Y:S01]  /*2440*/  PLOP3.LUT P3, PT, PT, PT, UP1, 0x80, 0x8 ;  /* 0x000000000008781c */ /* 0x000fe20003f6f018 */
[----:B------:R-:W4:Y:S01]  /*2450*/  @P2 LDG.E.U8 R129, desc[UR26][R74.64] ;  /* 0x0000001a4a812981 */ /* 0x000f22000c1e1100 */
[----:B------:R-:W-:Y:S01]  /*2460*/  PLOP3.LUT P5, PT, PT, PT, UP1, 0x80, 0x8 ;  /* 0x000000000008781c */ /* 0x000fe20003faf018 */
[----:B------:R-:W-:Y:S01]  /*2470*/  IMAD R99, R64, UR20, RZ ;  /* 0x0000001440637c24 */ /* 0x000fe2000f8e02ff */
[----:B------:R-:W-:Y:S02]  /*2480*/  LEA.HI.X.SX32 R81, R81, R91, 0x1, P6 ;  /* 0x0000005b51517211 */ /* 0x000fe400030f0eff */
[----:B------:R-:W-:Y:S02]  /*2490*/  IADD3 R88, P6, PT, R89, R90, RZ ;  /* 0x0000005a59587210 */ /* 0x000fe40007fde0ff */
[----:B------:R-:W-:Y:S02]  /*24a0*/  ISETP.LT.AND P3, PT, R87, UR11, P3 ;  /* 0x0000000b57007c0c */ /* 0x000fe40009f61270 */
[----:B------:R-:W-:-:S02]  /*24b0*/  ISETP.LT.AND P5, PT, R86, UR11, P5 ;  /* 0x0000000b56007c0c */ /* 0x000fc4000afa1270 */
[----:B------:R-:W-:Y:S02]  /*24c0*/  PRMT R87, RZ, 0x7610, R87 ;  /* 0x00007610ff577816 */ /* 0x000fe40000000057 */
[-C--:B------:R-:W-:Y:S02]  /*24d0*/  LEA.HI.X.SX32 R89, R89, R91.reuse, 0x1, P6 ;  /* 0x0000005b59597211 */ /* 0x080fe400030f0eff */
[C---:B------:R-:W-:Y:S02]  /*24e0*/  IADD3 R90, P6, PT, R99.reuse, R90, RZ ;  /* 0x0000005a635a7210 */ /* 0x040fe40007fde0ff */
[----:B------:R-:W-:Y:S01]  /*24f0*/  PLOP3.LUT P1, PT, PT, PT, UP1, 0x80, 0x8 ;  /* 0x000000000008781c */ /* 0x000fe20003f2f018 */
[----:B------:R-:W4:Y:S01]  /*2500*/  @P0 LDG.E.U8 R87, desc[UR26][R68.64] ;  /* 0x0000001a44570981 */ /* 0x000f22000c1e1100 */
[----:B------:R-:W-:Y:S02]  /*2510*/  ISETP.GE.AND P2, PT, R2, RZ, PT ;  /* 0x000000ff0200720c */ /* 0x000fe40003f46270 */
[----:B------:R-:W-:Y:S01]  /*2520*/  PRMT R86, RZ, 0x7610, R86 ;  /* 0x00007610ff567816 */ /* 0x000fe20000000056 */
[----:B------:R-:W4:Y:S01]  /*2530*/  @P5 LDG.E.U8 R126, desc[UR26][R76.64] ;  /* 0x0000001a4c7e5981 */ /* 0x000f22000c1e1100 */
[----:B------:R-:W-:-:S02]  /*2540*/  LEA.HI.X.SX32 R91, R99, R91, 0x1, P6 ;  /* 0x0000005b635b7211 */ /* 0x000fc400030f0eff */
[----:B------:R-:W-:Y:S02]  /*2550*/  LEA.HI R99, R0, 0x1e, RZ, 0x1a ;  /* 0x0000001e00637811 */ /* 0x000fe400078fd0ff */
[----:B------:R-:W-:Y:S01]  /*2560*/  PLOP3.LUT P0, PT, PT, PT, UP1, 0x80, 0x8 ;  /* 0x000000000008781c */ /* 0x000fe20003f0f018 */
[----:B------:R-:W4:Y:S01]  /*2570*/  @P3 LDG.E.U8 R86, desc[UR26][R72.64] ;  /* 0x0000001a48563981 */ /* 0x000f22000c1e1100 */
[----:B------:R-:W-:Y:S02]  /*2580*/  ISETP.LT.AND P1, PT, R98, UR11, P1 ;  /* 0x0000000b62007c0c */ /* 0x000fe40008f21270 */
[----:B------:R-:W-:Y:S01]  /*2590*/  ISETP.LT.AND P0, PT, R99, UR11, P0 ;  /* 0x0000000b63007c0c */ /* 0x000fe20008701270 */
[----:B------:R-:W-:Y:S01]  /*25a0*/  IMAD.MOV.U32 R99, RZ, RZ, R97 ;  /* 0x000000ffff637224 */ /* 0x000fe200078e0061 */
[----:B------:R-:W-:Y:S02]  /*25b0*/  ISETP.GE.AND P3, PT, R20, RZ, PT ;  /* 0x000000ff1400720c */ /* 0x000fe40003f66270 */
[----:B------:R-:W-:Y:S01]  /*25c0*/  ISETP.GE.AND P5, PT, R21, RZ, PT ;  /* 0x000000ff1500720c */ /* 0x000fe20003fa6270 */
[----:B------:R-:W-:Y:S01]  /*25d0*/  @!P2 IMAD.MOV R99, RZ, RZ, -R99 ;  /* 0x000000ffff63a224 */ /* 0x000fe200078e0a63 */
[----:B------:R-:W-:-:S05]  /*25e0*/  ISETP.GE.AND P2, PT, R22, RZ, PT ;  /* 0x000000ff1600720c */ /* 0x000fca0003f46270 */
[----:B------:R-:W4:Y:S01]  /*25f0*/  @P1 LDG.E.U8 R128, desc[UR26][R78.64] ;  /* 0x0000001a4e801981 */ /* 0x000f22000c1e1100 */
[----:B------:R-:W-:-:S03]  /*2600*/  ISETP.GE.AND P1, PT, R3, RZ, PT ;  /* 0x000000ff0300720c */ /* 0x000fc60003f26270 */
[----:B------:R-:W-:Y:S01]  /*2610*/  @!P3 IMAD.MOV R108, RZ, RZ, -R108 ;  /* 0x000000ffff6cb224 */ /* 0x000fe200078e0a6c */
[----:B------:R-:W-:Y:S01]  /*2620*/  ISETP.GE.AND P3, PT, R24, RZ, PT ;  /* 0x000000ff1800720c */ /* 0x000fe20003f66270 */
[----:B------:R-:W-:Y:S01]  /*2630*/  @!P5 IMAD.MOV R109, RZ, RZ, -R109 ;  /* 0x000000ffff6dd224 */ /* 0x000fe200078e0a6d */
[----:B------:R-:W-:Y:S01]  /*2640*/  ISETP.GE.AND P5, PT, R25, RZ, PT ;  /* 0x000000ff1900720c */ /* 0x000fe20003fa6270 */
[----:B------:R-:W-:Y:S01]  /*2650*/  @!P2 IMAD.MOV R96, RZ, RZ, -R96 ;  /* 0x000000ffff60a224 */ /* 0x000fe200078e0a60 */
[----:B------:R-:W-:Y:S02]  /*2660*/  ISETP.GE.AND P2, PT, R26, RZ, PT ;  /* 0x000000ff1a00720c */ /* 0x000fe40003f46270 */
[----:B------:R-:W-:-:S03]  /*2670*/  PRMT R130, RZ, 0x7610, R130 ;  /* 0x00007610ff827816 */ /* 0x000fc60000000082 */
[----:B------:R-:W-:Y:S01]  /*2680*/  @!P1 IMAD.MOV R111, RZ, RZ, -R111 ;  /* 0x000000ffff6f9224 */ /* 0x000fe200078e0a6f */
[----:B------:R-:W-:Y:S02]  /*2690*/  ISETP.GE.AND P1, PT, R23, RZ, PT ;  /* 0x000000ff1700720c */ /* 0x000fe40003f26270 */
[----:B------:R-:W-:Y:S01]  /*26a0*/  LOP3.LUT R110, RZ, R7, RZ, 0x33, !PT ;  /* 0x00000007ff6e7212 */ /* 0x000fe200078e33ff */
[----:B------:R-:W-:Y:S01]  /*26b0*/  @!P3 IMAD.MOV R106, RZ, RZ, -R106 ;  /* 0x000000ffff6ab224 */ /* 0x000fe200078e0a6a */
[----:B------:R-:W-:Y:S01]  /*26c0*/  ISETP.GE.AND P3, PT, R29, RZ, PT ;  /* 0x000000ff1d00720c */ /* 0x000fe20003f66270 */
[----:B------:R-:W-:Y:S01]  /*26d0*/  @!P5 IMAD.MOV R107, RZ, RZ, -R107 ;  /* 0x000000ffff6bd224 */ /* 0x000fe200078e0a6b */
[----:B------:R-:W-:Y:S01]  /*26e0*/  ISETP.NE.AND P5, PT, R7, RZ, PT ;  /* 0x000000ff0700720c */ /* 0x000fe20003fa5270 */
[----:B------:R-:W4:Y:S01]  /*26f0*/  @P0 LDG.E.U8 R130, desc[UR26][R80.64] ;  /* 0x0000001a50820981 */ /* 0x000f22000c1e1100 */
[----:B------:R-:W-:Y:S01]  /*2700*/  LOP3.LUT R97, R4, 0x6, RZ, 0xfc, !PT ;  /* 0x0000000604617812 */ /* 0x000fe200078efcff */
[----:B------:R-:W-:Y:S01]  /*2710*/  @!P2 IMAD.MOV R94, RZ, RZ, -R94 ;  /* 0x000000ffff5ea224 */ /* 0x000fe200078e0a5e */
[----:B------:R-:W-:-:S02]  /*2720*/  PLOP3.LUT P0, PT, PT, PT, UP1, 0x80, 0x8 ;  /* 0x000000000008781c */ /* 0x000fc40003f0f018 */
[C---:B------:R-:W-:Y:S01]  /*2730*/  SEL R99, R110.reuse, R99, !P5 ;  /* 0x000000636e637207 */ /* 0x040fe20006800000 */
[----:B------:R-:W-:Y:S01]  /*2740*/  @!P1 IMAD.MOV R105, RZ, RZ, -R105 ;  /* 0x000000ffff699224 */ /* 0x000fe200078e0a69 */
[----:B------:R-:W-:Y:S01]  /*2750*/  ISETP.LT.AND P0, PT, R97, UR11, P0 ;  /* 0x0000000b61007c0c */ /* 0x000fe20008701270 */
[----:B------:R-:W-:Y:S01]  /*2760*/  IMAD.MOV.U32 R7, RZ, RZ, R95 ;  /* 0x000000ffff077224 */ /* 0x000fe200078e005f */
[----:B------:R-:W-:Y:S01]  /*2770*/  SEL R97, R110, R96, !P5 ;  /* 0x000000606e617207 */ /* 0x000fe20006800000 */
[----:B-----5:R-:W-:Y:S01]  /*2780*/  IMAD R95, R99, UR8, RZ ;  /* 0x00000008635f7c24 */ /* 0x020fe2000f8e02ff */
[----:B------:R-:W-:Y:S02]  /*2790*/  LOP3.LUT R92, R0, 0x3f, RZ, 0xc0, !PT ;  /* 0x0000003f005c7812 */ /* 0x000fe400078ec0ff */
[----:B------:R-:W-:Y:S02]  /*27a0*/  PLOP3.LUT P1, PT, PT, PT, UP1, 0x80, 0x8 ;  /* 0x000000000008781c */ /* 0x000fe40003f2f018 */
[----:B------:R-:W-:-:S02]  /*27b0*/  SEL R98, R110, R94, !P5 ;  /* 0x0000005e6e627207 */ /* 0x000fc40006800000 */
[----:B------:R-:W-:Y:S01]  /*27c0*/  IADD3 R122, P6, PT, R123, UR18, RZ ;  /* 0x000000127b7a7c10 */ /* 0x000fe2000ffde0ff */
[----:B------:R-:W-:Y:S01]  /*27d0*/  @!P3 IMAD.MOV R7, RZ, RZ, -R7 ;  /* 0x000000ffff07b224 */ /* 0x000fe200078e0a07 */
[----:B------:R-:W-:Y:S01]  /*27e0*/  ISETP.LT.AND P1, PT, R92, UR11, P1 ;  /* 0x0000000b5c007c0c */ /* 0x000fe20008f21270 */
[----:B------:R-:W-:Y:S01]  /*27f0*/  IMAD R97, R97, UR8, RZ ;  /* 0x0000000861617c24 */ /* 0x000fe2000f8e02ff */
[----:B------:R-:W-:Y:S01]  /*2800*/  LEA.HI.X.SX32 R123, R123, UR19, 0x1, P6 ;  /* 0x000000137b7b7c11 */ /* 0x000fe2000b0f0eff */
[----:B------:R-:W-:Y:S01]  /*2810*/  IMAD R98, R98, UR8, RZ ;  /* 0x0000000862627c24 */ /* 0x000fe2000f8e02ff */
[----:B------:R-:W-:Y:S02]  /*2820*/  ISETP.GE.AND P2, PT, R32, RZ, PT ;  /* 0x000000ff2000720c */ /* 0x000fe40003f46270 */
[-C--:B------:R-:W-:Y:S01]  /*2830*/  IADD3 R92, P3, PT, R95, R122.reuse, RZ ;  /* 0x0000007a5f5c7210 */ /* 0x080fe20007f7e0ff */
[----:B------:R-:W-:Y:S01]  /*2840*/  IMAD.MOV.U32 R99, RZ, RZ, R93 ;  /* 0x000000ffff637224 */ /* 0x000fe200078e005d */
[----:B------:R-:W-:-:S02]  /*2850*/  IADD3 R94, P6, PT, R97, R122, RZ ;  /* 0x0000007a615e7210 */ /* 0x000fc40007fde0ff */
[-C--:B------:R-:W-:Y:S02]  /*2860*/  LEA.HI.X.SX32 R93, R95, R123.reuse, 0x1, P3 ;  /* 0x0000007b5f5d7211 */ /* 0x080fe400018f0eff */
[C---:B------:R-:W-:Y:S02]  /*2870*/  IADD3 R96, P3, PT, R98.reuse, R122, RZ ;  /* 0x0000007a62607210 */ /* 0x040fe40007f7e0ff */
[-C--:B------:R-:W-:Y:S02]  /*2880*/  LEA.HI.X.SX32 R95, R97, R123.reuse, 0x1, P6 ;  /* 0x0000007b615f7211 */ /* 0x080fe400030f0eff */
[----:B------:R-:W-:Y:S02]  /*2890*/  LEA.HI.X.SX32 R97, R98, R123, 0x1, P3 ;  /* 0x0000007b62617211 */ /* 0x000fe400018f0eff */
[----:B------:R-:W-:Y:S01]  /*28a0*/  PLOP3.LUT P3, PT, PT, PT, UP1, 0x80, 0x8 ;  /* 0x000000000008781c */ /* 0x000fe20003f6f018 */
[----:B------:R-:W-:-:S03]  /*28b0*/  @!P2 IMAD.MOV R99, RZ, RZ, -R99 ;  /* 0x000000ffff63a224 */ /* 0x000fc600078e0a63 */
[----:B------:R-:W-:Y:S02]  /*28c0*/  ISETP.LT.AND P3, PT, R64, UR11, P3 ;  /* 0x0000000b40007c0c */ /* 0x000fe40009f61270 */
[----:B------:R-:W-:Y:S02]  /*28d0*/  SEL R99, R110, R99, !P5 ;  /* 0x000000636e637207 */ /* 0x000fe40006800000 */
[----:B------:R-:W-:-:S03]  /*28e0*/  PRMT R138, RZ, 0x7610, R138 ;  /* 0x00007610ff8a7816 */ /* 0x000fc6000000008a */
[----:B------:R-:W-:Y:S01]  /*28f0*/  IMAD R99, R99, UR8, RZ ;  /* 0x0000000863637c24 */ /* 0x000fe2000f8e02ff */
[----:B------:R-:W-:Y:S02]  /*2900*/  LOP3.LUT R112, R4, 0x16, RZ, 0xfc, !PT ;  /* 0x0000001604707812 */ /* 0x000fe400078efcff */
[----:B------:R-:W-:-:S03]  /*2910*/  PLOP3.LUT P2, PT, PT, PT, UP1, 0x80, 0x8 ;  /* 0x000000000008781c */ /* 0x000fc60003f4f018 */
[----:B------:R-:W5:Y:S01]  /*2920*/  @P3 LDG.E.U8 R138, desc[UR26][R90.64] ;  /* 0x0000001a5a8a3981 */ /* 0x000f62000c1e1100 */
[C---:B------:R-:W-:Y:S02]  /*2930*/  IADD3 R98, P3, PT, R99.reuse, R122, RZ ;  /* 0x0000007a63627210 */ /* 0x040fe40007f7e0ff */
[----:B------:R-:W-:Y:S02]  /*2940*/  PRMT R140, RZ, 0x7610, R140 ;  /* 0x00007610ff8c7816 */ /* 0x000fe4000000008c */
[----:B------:R-:W-:Y:S02]  /*2950*/  LEA.HI.X.SX32 R99, R99, R123, 0x1, P3 ;  /* 0x0000007b63637211 */ /* 0x000fe400018f0eff */
[----:B------:R-:W-:Y:S02]  /*2960*/  ISETP.LT.AND P2, PT, R112, UR11, P2 ;  /* 0x0000000b70007c0c */ /* 0x000fe40009741270 */
[----:B------:R-:W-:Y:S01]  /*2970*/  ISETP.GE.AND P3, PT, R31, RZ, PT ;  /* 0x000000ff1f00720c */ /* 0x000fe20003f66270 */
[----:B------:R-:W5:Y:S01]  /*2980*/  @P0 LDG.E.U8 R140, desc[UR26][R82.64] ;  /* 0x0000001a528c0981 */ /* 0x000f62000c1e1100 */
[----:B------:R-:W-:-:S02]  /*2990*/  LOP3.LUT R113, R4, 0x26, RZ, 0xfc, !PT ;  /* 0x0000002604717812 */ /* 0x000fc400078efcff */
[----:B------:R-:W-:Y:S02]  /*29a0*/  PLOP3.LUT P6, PT, PT, PT, UP1, 0x80, 0x8 ;  /* 0x000000000008781c */ /* 0x000fe40003fcf018 */
[----:B------:R-:W-:Y:S02]  /*29b0*/  SEL R112, R110, R111, !P5 ;  /* 0x0000006f6e707207 */ /* 0x000fe40006800000 */
[----:B------:R-:W-:Y:S01]  /*29c0*/  ISETP.GE.AND P0, PT, R30, RZ, PT ;  /* 0x000000ff1e00720c */ /* 0x000fe20003f06270 */
[----:B------:R-:W-:Y:S01]  /*29d0*/  IMAD.MOV.U32 R111, RZ, RZ, R101 ;  /* 0x000000ffff6f7224 */ /* 0x000fe200078e0065 */
[----:B------:R-:W-:Y:S01]  /*29e0*/  PRMT R144, RZ, 0x7610, R144 ;  /* 0x00007610ff907816 */ /* 0x000fe20000000090 */
[----:B------:R-:W-:Y:S01]  /*29f0*/  IMAD R101, R112, UR8, RZ ;  /* 0x0000000870657c24 */ /* 0x000fe2000f8e02ff */
[----:B------:R-:W-:Y:S01]  /*2a00*/  ISETP.LT.AND P6, PT, R113, UR11, P6 ;  /* 0x0000000b71007c0c */ /* 0x000fe2000b7c1270 */
[----:B------:R-:W-:-:S03]  /*2a10*/  IMAD.MOV.U32 R113, RZ, RZ, R100 ;  /* 0x000000ffff717224 */ /* 0x000fc600078e0064 */
[----:B------:R-:W5:Y:S01]  /*2a20*/  @P2 LDG.E.U8 R144, desc[UR26][R84.64] ;  /* 0x0000001a54902981 */ /* 0x000f62000c1e1100 */
[----:B------:R-:W-:Y:S01]  /*2a30*/  @!P3 IMAD.MOV R113, RZ, RZ, -R113 ;  /* 0x000000ffff71b224 */ /* 0x000fe200078e0a71 */
[----:B------:R-:W-:Y:S02]  /*2a40*/  IADD3 R100, P2, PT, R101, R122, RZ ;  /* 0x0000007a65647210 */ /* 0x000fe40007f5e0ff */
[----:B------:R-:W-:Y:S01]  /*2a50*/  ISETP.GE.AND P3, PT, R27, RZ, PT ;  /* 0x000000ff1b00720c */ /* 0x000fe20003f66270 */
[----:B------:R-:W-:Y:S01]  /*2a60*/  @!P0 IMAD.MOV R111, RZ, RZ, -R111 ;  /* 0x000000ffff6f8224 */ /* 0x000fe200078e0a6f */
[----:B------:R-:W-:Y:S02]  /*2a70*/  LEA.HI.X.SX32 R101, R101, R123, 0x1, P2 ;  /* 0x0000007b65657211 */ /* 0x000fe400010f0eff */
[----:B------:R-:W-:Y:S02]  /*2a80*/  ISETP.GE.AND P0, PT, R33, RZ, PT ;  /* 0x000000ff2100720c */ /* 0x000fe40003f06270 */
[----:B------:R-:W-:-:S02]  /*2a90*/  ISETP.GE.AND P2, PT, R34, RZ, PT ;  /* 0x000000ff2200720c */ /* 0x000fc40003f46270 */
[C---:B------:R-:W-:Y:S02]  /*2aa0*/  SEL R112, R110.reuse, R105, !P5 ;  /* 0x000000696e707207 */ /* 0x040fe40006800000 */
[C---:B------:R-:W-:Y:S02]  /*2ab0*/  SEL R108, R110.reuse, R108, !P5 ;  /* 0x0000006c6e6c7207 */ /* 0x040fe40006800000 */
[C---:B------:R-:W-:Y:S01]  /*2ac0*/  SEL R109, R110.reuse, R109, !P5 ;  /* 0x0000006d6e6d7207 */ /* 0x040fe20006800000 */
[----:B------:R-:W-:Y:S01]  /*2ad0*/  @!P3 IMAD.MOV R103, RZ, RZ, -R103 ;  /* 0x000000ffff67b224 */ /* 0x000fe200078e0a67 */
[C---:B------:R-:W-:Y:S02]  /*2ae0*/  SEL R106, R110.reuse, R106, !P5 ;  /* 0x0000006a6e6a7207 */ /* 0x040fe40006800000 */
[C---:B------:R-:W-:Y:S01]  /*2af0*/  SEL R114, R110.reuse, R107, !P5 ;  /* 0x0000006b6e727207 */ /* 0x040fe20006800000 */
[----:B------:R-:W-:Y:S01]  /*2b00*/  @!P0 IMAD.MOV R102, RZ, RZ, -R102 ;  /* 0x000000ffff668224 */ /* 0x000fe200078e0a66 */
[C---:B------:R-:W-:Y:S01]  /*2b10*/  SEL R115, R110.reuse, R7, !P5 ;  /* 0x000000076e737207 */ /* 0x040fe20006800000 */
[----:B------:R-:W-:Y:S01]  /*2b20*/  @!P2 IMAD.MOV R104, RZ, RZ, -R104 ;  /* 0x000000ffff68a224 */ /* 0x000fe200078e0a68 */
[----:B------:R-:W-:Y:S01]  /*2b30*/  SEL R7, R110, R103, !P5 ;  /* 0x000000676e077207 */ /* 0x000fe20006800000 */
[----:B------:R-:W-:-:S02]  /*2b40*/  IMAD R107, R112, UR8, RZ ;  /* 0x00000008706b7c24 */ /* 0x000fc4000f8e02ff */
[----:B------:R-:W-:Y:S02]  /*2b50*/  IMAD R103, R108, UR8, RZ ;  /* 0x000000086c677c24 */ /* 0x000fe4000f8e02ff */
[----:B------:R-:W-:Y:S01]  /*2b60*/  IMAD R105, R109, UR8, RZ ;  /* 0x000000086d697c24 */ /* 0x000fe2000f8e02ff */
[----:B------:R-:W-:Y:S01]  /*2b70*/  SEL R117, R110, R113, !P5 ;  /* 0x000000716e757207 */ /* 0x000fe20006800000 */
[----:B------:R-:W-:Y:S01]  /*2b80*/  IMAD R109, R106, UR8, RZ ;  /* 0x000000086a6d7c24 */ /* 0x000fe2000f8e02ff */
[C---:B------:R-:W-:Y:S01]  /*2b90*/  SEL R116, R110.reuse, R111, !P5 ;  /* 0x0000006f6e747207 */ /* 0x040fe20006800000 */
[----:B------:R-:W-:Y:S01]  /*2ba0*/  IMAD R113, R115, UR8, RZ ;  /* 0x0000000873717c24 */ /* 0x000fe2000f8e02ff */
[----:B------:R-:W-:Y:S01]  /*2bb0*/  SEL R119, R110, R102, !P5 ;  /* 0x000000666e777207 */ /* 0x000fe20006800000 */
[----:B------:R-:W-:Y:S01]  /*2bc0*/  IMAD R111, R114, UR8, RZ ;  /* 0x00000008726f7c24 */ /* 0x000fe2000f8e02ff */
[----:B------:R-:W-:Y:S01]  /*2bd0*/  SEL R121, R110, R104, !P5 ;  /* 0x000000686e797207 */ /* 0x000fe20006800000 */
[----:B0-----:R-:W-:-:S04]  /*2be0*/  @!UP2 UIADD3 UR4, UPT, UPT, -UR6, 0x100000, URZ ;  /* 0x001000000604a890 */ /* 0x001fc8000fffe1ff */
[----:B------:R-:W-:Y:S02]  /*2bf0*/  @!UP2 USHF.L.U32 UR5, UR4, 0xb, URZ ;  /* 0x0000000b0405a899 */ /* 0x000fe400080006ff */
[----:B------:R-:W-:Y:S01]  /*2c00*/  @!UP2 USHF.L.U32 UR4, UR4, 0x1, URZ ;  /* 0x000000010404a899 */ /* 0x000fe200080006ff */
[-C--:B------:R-:W-:Y:S02]  /*2c10*/  IADD3 R106, P3, PT, R107, R122.reuse, RZ ;  /* 0x0000007a6b6a7210 */ /* 0x080fe40007f7e0ff */
[-C--:B------:R-:W-:Y:S02]  /*2c20*/  IADD3 R102, P0, PT, R103, R122.reuse, RZ ;  /* 0x0000007a67667210 */ /* 0x080fe40007f1e0ff */
[----:B------:R-:W-:Y:S01]  /*2c30*/  IADD3 R104, P2, PT, R105, R122, RZ ;  /* 0x0000007a69687210 */ /* 0x000fe20007f5e0ff */
[----:B------:R-:W-:Y:S01]  /*2c40*/  IMAD R119, R119, UR8, RZ ;  /* 0x0000000877777c24 */ /* 0x000fe2000f8e02ff */
[-C--:B------:R-:W-:Y:S01]  /*2c50*/  LEA.HI.X.SX32 R107, R107, R123.reuse, 0x1, P3 ;  /* 0x0000007b6b6b7211 */ /* 0x080fe200018f0eff */
[----:B------:R-:W-:Y:S01]  /*2c60*/  IMAD R115, R116, UR8, RZ ;  /* 0x0000000874737c24 */ /* 0x000fe2000f8e02ff */
[----:B------:R-:W-:Y:S01]  /*2c70*/  PRMT R148, RZ, 0x7610, R148 ;  /* 0x00007610ff947816 */ /* 0x000fe20000000094 */
[----:B------:R-:W-:Y:S01]  /*2c80*/  IMAD R117, R117, UR8, RZ ;  /* 0x0000000875757c24 */ /* 0x000fe2000f8e02ff */
[-C--:B------:R-:W-:Y:S01]  /*2c90*/  LEA.HI.X.SX32 R103, R103, R123.reuse, 0x1, P0 ;  /* 0x0000007b67677211 */ /* 0x080fe200000f0eff */
[----:B------:R-:W-:Y:S01]  /*2ca0*/  IMAD R121, R121, UR8, RZ ;  /* 0x0000000879797c24 */ /* 0x000fe2000f8e02ff */
[----:B------:R-:W-:-:S02]  /*2cb0*/  LEA.HI.X.SX32 R105, R105, R123, 0x1, P2 ;  /* 0x0000007b69697211 */ /* 0x000fc400010f0eff */
[-C--:B------:R-:W-:Y:S01]  /*2cc0*/  IADD3 R112, P3, PT, R113, R122.reuse, RZ ;  /* 0x0000007a71707210 */ /* 0x080fe20007f7e0ff */
[----:B------:R-:W-:Y:S01]  /*2cd0*/  IMAD R7, R7, UR8, RZ ;  /* 0x0000000807077c24 */ /* 0x000fe2000f8e02ff */
[-C--:B------:R-:W-:Y:S01]  /*2ce0*/  IADD3 R108, P0, PT, R109, R122.reuse, RZ ;  /* 0x0000007a6d6c7210 */ /* 0x080fe20007f1e0ff */
[----:B------:R-:W-:Y:S01]  /*2cf0*/  VOTEU.ALL UP1, P4 ;  /* 0x0000000000ff7886 */ /* 0x000fe20002020000 */
[----:B------:R-:W-:Y:S01]  /*2d00*/  IADD3 R110, P2, PT, R111, R122, RZ ;  /* 0x0000007a6f6e7210 */ /* 0x000fe20007f5e0ff */
[----:B------:R-:W5:Y:S01]  /*2d10*/  @P6 LDG.E.U8 R148, desc[UR26][R88.64] ;  /* 0x0000001a58946981 */ /* 0x000f62000c1e1100 */
[-C--:B------:R-:W-:Y:S02]  /*2d20*/  LEA.HI.X.SX32 R113, R113, R123.reuse, 0x1, P3 ;  /* 0x0000007b71717211 */ /* 0x080fe400018f0eff */
[-C--:B------:R-:W-:Y:S01]  /*2d30*/  LEA.HI.X.SX32 R109, R109, R123.reuse, 0x1, P0 ;  /* 0x0000007b6d6d7211 */ /* 0x080fe200000f0eff */
[----:B------:R0:W1:Y:S01]  /*2d40*/  @!UP1 SYNCS.EXCH.64 URZ, [UR13+0x3008], UR4 ;  /* 0x003008040dff95b2 */ /* 0x0000620008000100 */
[----:B------:R-:W-:-:S02]  /*2d50*/  LEA.HI.X.SX32 R111, R111, R123, 0x1, P2 ;  /* 0x0000007b6f6f7211 */ /* 0x000fc400010f0eff */
[-C--:B------:R-:W-:Y:S02]  /*2d60*/  IADD3 R118, P3, PT, R119, R122.reuse, RZ ;  /* 0x0000007a77767210 */ /* 0x080fe40007f7e0ff */
[-C--:B------:R-:W-:Y:S02]  /*2d70*/  IADD3 R114, P0, PT, R115, R122.reuse, RZ ;  /* 0x0000007a73727210 */ /* 0x080fe40007f1e0ff */
[-C--:B------:R-:W-:Y:S02]  /*2d80*/  IADD3 R116, P2, PT, R117, R122.reuse, RZ ;  /* 0x0000007a75747210 */ /* 0x080fe40007f5e0ff */
[----:B------:R-:W-:Y:S01]  /*2d90*/  IADD3 R120, P5, PT, R121, R122, RZ ;  /* 0x0000007a79787210 */ /* 0x000fe20007fbe0ff */
[----:B--2---:R2:W-:Y:S01]  /*2da0*/  STS.U8 [R5+UR13], R143 ;  /* 0x0000008f05007988 */ /* 0x0045e2000800000d */
[----:B------:R-:W-:Y:S02]  /*2db0*/  PRMT R132, RZ, 0x7610, R132 ;  /* 0x00007610ff847816 */ /* 0x000fe40000000084 */
[----:B------:R-:W-:Y:S01]  /*2dc0*/  PRMT R134, RZ, 0x7610, R134 ;  /* 0x00007610ff867816 */ /* 0x000fe20000000086 */
[----:B---3--:R3:W-:Y:S01]  /*2dd0*/  STS.U8 [R5+UR13+0x200], R145 ;  /* 0x0002009105007988 */ /* 0x0087e2000800000d */
[----:B------:R-:W-:-:S02]  /*2de0*/  PRMT R136, RZ, 0x7610, R136 ;  /* 0x00007610ff887816 */ /* 0x000fc40000000088 */
[----:B------:R-:W-:Y:S01]  /*2df0*/  PRMT R142, RZ, 0x7610, R142 ;  /* 0x00007610ff8e7816 */ /* 0x000fe2000000008e */
[----:B----4-:R4:W-:Y:S01]  /*2e00*/  STS.U8 [R5+UR13+0x400], R147 ;  /* 0x0004009305007988 */ /* 0x0109e2000800000d */
[----:B------:R-:W-:Y:S02]  /*2e10*/  IADD3 R122, P6, PT, R7, R122, RZ ;  /* 0x0000007a077a7210 */ /* 0x000fe40007fde0ff */
[----:B------:R-:W-:Y:S01]  /*2e20*/  PRMT R146, RZ, 0x7610, R146 ;  /* 0x00007610ff927816 */ /* 0x000fe20000000092 */
[----:B------:R0:W-:Y:S01]  /*2e30*/  STS.U8 [R5+UR13+0x800], R149 ;  /* 0x0008009505007988 */ /* 0x0001e2000800000d */
[----:B------:R-:W-:Y:S02]  /*2e40*/  PRMT R150, RZ, 0x7610, R150 ;  /* 0x00007610ff967816 */ /* 0x000fe40000000096 */
[----:B------:R-:W-:Y:S01]  /*2e50*/  PRMT R152, RZ, 0x7610, R152 ;  /* 0x00007610ff987816 */ /* 0x000fe20000000098 */
[----:B------:R0:W-:Y:S01]  /*2e60*/  STS.U8 [R5+UR13+0xc00], R151 ;  /* 0x000c009705007988 */ /* 0x0001e2000800000d */
[----:B------:R-:W-:-:S02]  /*2e70*/  PRMT R154, RZ, 0x7610, R154 ;  /* 0x00007610ff9a7816 */ /* 0x000fc4000000009a */
[-C--:B------:R-:W-:Y:S01]  /*2e80*/  LEA.HI.X.SX32 R119, R119, R123.reuse, 0x1, P3 ;  /* 0x0000007b77777211 */ /* 0x080fe200018f0eff */
[----:B------:R0:W-:Y:S01]  /*2e90*/  STS.U8 [R5+UR13+0xe00], R157 ;  /* 0x000e009d05007988 */ /* 0x0001e2000800000d */
[----:B------:R-:W-:Y:S02]  /*2ea0*/  PRMT R141, RZ, 0x7610, R141 ;  /* 0x00007610ff8d7816 */ /* 0x000fe4000000008d */
[----:B--2---:R-:W-:Y:S01]  /*2eb0*/  PRMT R143, RZ, 0x7610, R143 ;  /* 0x00007610ff8f7816 */ /* 0x004fe2000000008f */
[----:B------:R2:W-:Y:S01]  /*2ec0*/  STS.U8 [R5+UR13+0x600], R155 ;  /* 0x0006009b05007988 */ /* 0x0005e2000800000d */
[----:B---3--:R-:W-:Y:S02]  /*2ed0*/  PRMT R145, RZ, 0x7610, R145 ;  /* 0x00007610ff917816 */ /* 0x008fe40000000091 */
[----:B----4-:R-:W-:Y:S01]  /*2ee0*/  PRMT R147, RZ, 0x7610, R147 ;  /* 0x00007610ff937816 */ /* 0x010fe20000000093 */
[----:B------:R-:W3:Y:S01]  /*2ef0*/  @P1 LDG.E.U8 R132, desc[UR26][R92.64] ;  /* 0x0000001a5c841981 */ /* 0x000ee2000c1e1100 */
[----:B------:R-:W-:-:S02]  /*2f00*/  LEA.HI.X.SX32 R115, R115, R123, 0x1, P0 ;  /* 0x0000007b73737211 */ /* 0x000fc400000f0eff */
[-C--:B------:R-:W-:Y:S01]  /*2f10*/  LEA.HI.X.SX32 R117, R117, R123.reuse, 0x1, P2 ;  /* 0x0000007b75757211 */ /* 0x080fe200010f0eff */
[----:B------:R-:W4:Y:S01]  /*2f20*/  @P1 LDG.E.U8 R134, desc[UR26][R94.64] ;  /* 0x0000001a5e861981 */ /* 0x000f22000c1e1100 */
[----:B------:R-:W-:Y:S02]  /*2f30*/  LEA.HI.X.SX32 R121, R121, R123, 0x1, P5 ;  /* 0x0000007b79797211 */ /* 0x000fe400028f0eff */
[----:B0-----:R-:W-:Y:S01]  /*2f40*/  PRMT R149, RZ, 0x7610, R149 ;  /* 0x00007610ff957816 */ /* 0x001fe20000000095 */
[----:B------:R-:W4:Y:S01]  /*2f50*/  @P1 LDG.E.U8 R136, desc[UR26][R96.64] ;  /* 0x0000001a60881981 */ /* 0x000f22000c1e1100 */
[----:B------:R-:W-:Y:S02]  /*2f60*/  PRMT R151, RZ, 0x7610, R151 ;  /* 0x00007610ff977816 */ /* 0x000fe40000000097 */
[----:B------:R-:W-:Y:S01]  /*2f70*/  PRMT R157, RZ, 0x7610, R157 ;  /* 0x00007610ff9d7816 */ /* 0x000fe2000000009d */
[----:B------:R-:W4:Y:S01]  /*2f80*/  @P1 LDG.E.U8 R142, desc[UR26][R98.64] ;  /* 0x0000001a628e1981 */ /* 0x000f22000c1e1100 */
[----:B--2---:R-:W-:-:S02]  /*2f90*/  PRMT R155, RZ, 0x7610, R155 ;  /* 0x00007610ff9b7816 */ /* 0x004fc4000000009b */
[----:B------:R-:W-:Y:S01]  /*2fa0*/  LEA.HI.X.SX32 R123, R7, R123, 0x1, P6 ;  /* 0x0000007b077b7211 */ /* 0x000fe200030f0eff */
[----:B------:R-:W2:Y:S04]  /*2fb0*/  @P1 LDG.E.U8 R146, desc[UR26][R100.64] ;  /* 0x0000001a64921981 */ /* 0x000ea8000c1e1100 */
        /* <DEDUP_REMOVED lines=10> */
[----:B------:R-:W2:Y:S01]  /*3060*/  @P1 LDG.E.U8 R155, desc[UR26][R122.64] ;  /* 0x0000001a7a9b1981 */ /* 0x000ea2000c1e1100 */
[----:B------:R-:W-:-:S03]  /*3070*/  LOP3.LUT R7, R5, 0x10, RZ, 0x3c, !PT ;  /* 0x0000001005077812 */ /* 0x000fc600078e3cff */
[----:B------:R-:W-:Y:S04]  /*3080*/  STS.U8 [R5+UR13+0xa00], R159 ;  /* 0x000a009f05007988 */ /* 0x000fe8000800000d */
[----:B------:R0:W-:Y:S04]  /*3090*/  STS.U8 [R7+UR13+0x280], R124 ;  /* 0x0002807c07007988 */ /* 0x0001e8000800000d */
[----:B------:R1:W-:Y:S01]  /*30a0*/  STS.U8 [R7+UR13+0x480], R125 ;  /* 0x0004807d07007988 */ /* 0x0003e2000800000d */
[----:B0-----:R-:W-:-:S03]  /*30b0*/  LOP3.LUT R124, R5, 0x20, RZ, 0x3c, !PT ;  /* 0x00000020057c7812 */ /* 0x001fc600078e3cff */
[----:B------:R0:W-:Y:S01]  /*30c0*/  STS.U8 [R7+UR13+0x80], R153 ;  /* 0x0000809907007988 */ /* 0x0001e2000800000d */
[----:B-1----:R-:W-:-:S03]  /*30d0*/  LOP3.LUT R125, R5, 0x30, RZ, 0x3c, !PT ;  /* 0x00000030057d7812 */ /* 0x002fc600078e3cff */
[----:B------:R0:W-:Y:S04]  /*30e0*/  STS.U8 [R7+UR13+0x680], R156 ;  /* 0x0006809c07007988 */ /* 0x0001e8000800000d */
        /* <DEDUP_REMOVED lines=16> */
[----:B-----5:R0:W-:Y:S04]  /*31f0*/  STS.U8 [R125+UR13+0xf80], R138 ;  /* 0x000f808a7d007988 */ /* 0x0201e8000800000d */
[----:B------:R0:W-:Y:S04]  /*3200*/  STS.U8 [R125+UR13+0x180], R140 ;  /* 0x0001808c7d007988 */ /* 0x0001e8000800000d */
[----:B------:R0:W-:Y:S01]  /*3210*/  STS.U8 [R125+UR13+0x580], R144 ;  /* 0x000580907d007988 */ /* 0x0001e2000800000d */
[----:B------:R-:W-:-:S04]  /*3220*/  UISETP.NE.U32.AND UP1, UPT, UR7, URZ, UPT ;  /* 0x000000ff0700728c */ /* 0x000fc8000bf25070 */
[----:B------:R-:W-:Y:S02]  /*3230*/  UISETP.LT.OR UP2, UPT, UR32, 0x40, UP1 ;  /* 0x000000402000788c */ /* 0x000fe40008f41670 */
[----:B------:R-:W-:Y:S01]  /*3240*/  UISETP.GE.AND UP3, UPT, UR32, 0x80, UPT ;  /* 0x000000802000788c */ /* 0x000fe2000bf66270 */
[----:B------:R0:W-:Y:S04]  /*3250*/  STS.U8 [R125+UR13+0x980], R148 ;  /* 0x000980947d007988 */ /* 0x0001e8000800000d */
[----:B---3--:R0:W-:Y:S04]  /*3260*/  STS.U8 [R5+UR13+0x2000], R132 ;  /* 0x0020008405007988 */ /* 0x0081e8000800000d */
[----:B----4-:R0:W-:Y:S04]  /*3270*/  STS.U8 [R5+UR13+0x2200], R134 ;  /* 0x0022008605007988 */ /* 0x0101e8000800000d */
[----:B------:R0:W-:Y:S04]  /*3280*/  STS.U8 [R5+UR13+0x2400], R136 ;  /* 0x0024008805007988 */ /* 0x0001e8000800000d */
[----:B------:R0:W-:Y:S04]  /*3290*/  STS.U8 [R5+UR13+0x2600], R142 ;  /* 0x0026008e05007988 */ /* 0x0001e8000800000d */
[----:B--2---:R0:W-:Y:S04]  /*32a0*/  STS.U8 [R7+UR13+0x2080], R146 ;  /* 0x0020809207007988 */ /* 0x0041e8000800000d */
        /* <DEDUP_REMOVED lines=10> */
[----:B------:R0:W-:Y:S01]  /*3350*/  STS.U8 [R125+UR13+0x2780], R155 ;  /* 0x0027809b7d007988 */ /* 0x0001e2000800000d */
[----:B------:R1:W-:Y:S06]  /*3360*/  MEMBAR.ALL.CTA ;  /* 0x0000000000007992 */ /* 0x0003ec0000008000 */
[----:B-1----:R-:W1:Y:S02]  /*3370*/  FENCE.VIEW.ASYNC.S ;  /* 0x00000000000073c6 */ /* 0x002e640000000000 */
[----:B-1----:R-:W-:Y:S06]  /*3380*/  BAR.SYNC.DEFER_BLOCKING 0x0 ;  /* 0x0000000000007b1d */ /* 0x002fec0000010000 */
[----:B------:R-:W-:Y:S05]  /*3390*/  BRA.U UP2, `(.L_x_6) ;  /* 0x0000000102687547 */ /* 0x000fea000b800000 */
[----:B------:R-:W-:Y:S02]  /*33a0*/  UIADD3 UR4, UPT, UPT, UR13, 0x2000, URZ ;  /* 0x000020000d047890 */ /* 0x000fe4000fffe0ff */
[----:B------:R-:W-:Y:S02]  /*33b0*/  USHF.R.U32.HI UR6, URZ, 0x4, UR13 ;  /* 0x00000004ff067899 */ /* 0x000fe4000801160d */
[----:B------:R-:W-:Y:S02]  /*33c0*/  USHF.R.U32.HI UR4, URZ, 0x4, UR4 ;  /* 0x00000004ff047899 */ /* 0x000fe40008011604 */
[----:B------:R-:W-:Y:S02]  /*33d0*/  USGXT.U32 UR6, UR6, 0xe ;  /* 0x0000000e0606789a */ /* 0x000fe40008000000 */
[----:B------:R-:W-:Y:S01]  /*33e0*/  USGXT.U32 UR8, UR4, 0xe ;  /* 0x0000000e0408789a */ /* 0x000fe20008000000 */
[----:B------:R-:W-:Y:S01]  /*33f0*/  UMOV UR16, 0xffffff80 ;  /* 0xffffff8000107882 */ /* 0x000fe20000000000 */
[----:B------:R-:W-:Y:S01]  /*3400*/  UMOV UR17, 0x7fffbfdf ;  /* 0x7fffbfdf00117882 */ /* 0x000fe20000000000 */
[----:B------:R-:W-:Y:S01]  /*3410*/  UMOV UR18, 0xfffffffe ;  /* 0xfffffffe00127882 */ /* 0x000fe20000000000 */
[----:B------:R-:W-:Y:S01]  /*3420*/  UMOV UR19, 0x7fffbfdf ;  /* 0x7fffbfdf00137882 */ /* 0x000fe20000000000 */
[----:B------:R-:W-:Y:S01]  /*3430*/  UMOV UR7, URZ ;  /* 0x000000ff00077c82 */ /* 0x000fe20008000000 */
[----:B------:R-:W-:Y:S01]  /*3440*/  UMOV UR9, URZ ;  /* 0x000000ff00097c82 */ /* 0x000fe20008000000 */
[----:B------:R-:W-:-:S02]  /*3450*/  UIADD3.64 UR16, UPT, UPT, UR6, -UR16, URZ ;  /* 0x8000001006107297 */ /* 0x000fc4000fffe0ff */
[----:B------:R-:W-:Y:S01]  /*3460*/  UIADD3.64 UR18, UPT, UPT, UR8, -UR18, URZ ;  /* 0x8000001208127297 */ /* 0x000fe2000fffe0ff */
[----:B------:R-:W-:Y:S01]  /*3470*/  UMOV UR20, 0x0 ;  /* 0x0000000000147882 */ /* 0x000fe20000000000 */
[----:B------:R-:W-:Y:S01]  /*3480*/  UMOV UR21, 0x4088010 ;  /* 0x0408801000157882 */ /* 0x000fe20000000000 */
[----:B------:R-:W-:Y:S01]  /*3490*/  UMOV UR4, UR10 ;  /* 0x0000000a00047c82 */ /* 0x000fe20008000000 */
[----:B------:R-:W-:Y:S01]  /*34a0*/  UMOV UR5, URZ ;  /* 0x000000ff00057c82 */ /* 0x000fe20008000000 */
[----:B------:R-:W-:Y:S01]  /*34b0*/  UMOV UR7, 0x80004020 ;  /* 0x8000402000077882 */ /* 0x000fe20000000000 */
[----:B------:R-:W-:Y:S01]  /*34c0*/  UMOV UR9, 0x80004020 ;  /* 0x8000402000097882 */ /* 0x000fe20000000000 */
[----:B------:R-:W-:Y:S01]  /*34d0*/  UMOV UR22, 0x0 ;  /* 0x0000000000167882 */ /* 0x000fe20000000000 */
[----:B------:R-:W-:Y:S01]  /*34e0*/  UMOV UR23, 0x4088010 ;  /* 0x0408801000177882 */ /* 0x000fe20000000000 */
[----:B------:R-:W-:Y:S01]  /*34f0*/  UMOV UR4, UR4 ;  /* 0x0000000400047c82 */ /* 0x000fe20008000000 */
[----:B------:R1:W-:Y:S01]  /*3500*/  UTCQMMA gdesc[UR6], gdesc[UR8], tmem[UR12], tmem[UR20], idesc[UR21], !UPT ;  /* 0x00ff1408060075ea */ /* 0x0003e2000f80030c */
[----:B------:R1:W-:Y:S01]  /*3510*/  UTCQMMA gdesc[UR16], gdesc[UR18], tmem[UR12], tmem[UR22], idesc[UR23], UPT ;  /* 0x00ff1612100075ea */ /* 0x0003e2000b80030c */
[----:B------:R1:W-:Y:S01]  /*3520*/  UTCBAR [UR4], URZ ;  /* 0x000000ff040073e9 */ /* 0x0003e200080000ff */
[----:B------:R-:W-:Y:S01]  /*3530*/  NOP ;  /* 0x0000000000007918 */ /* 0x000fe20000000000 */
.L_x_6:
[----:B-1----:R-:W-:Y:S01]  /*3540*/  UMOV UR4, URZ ;  /* 0x000000ff00047c82 */ /* 0x002fe20008000000 */
[----:B------:R-:W-:Y:S05]  /*3550*/  BRA.U !UP3, `(.L_x_7) ;  /* 0x000000190b1c7547 */ /* 0x000fea000b800000 */
[----:B------:R-:W1:Y:S01]  /*3560*/  LDCU.64 UR6, c[0x0][0x3a8] ;  /* 0x00007500ff0677ac */ /* 0x000e620008000a00 */
[----:B0-----:R-:W-:Y:S01]  /*3570*/  IMAD.MOV.U32 R86, RZ, RZ, RZ ;  /* 0x000000ffff567224 */ /* 0x001fe200078e00ff */
[----:B------:R-:W-:Y:S02]  /*3580*/  USHF.R.S32.HI UR4, URZ, 0x1f, UR32 ;  /* 0x0000001fff047899 */ /* 0x000fe40008011420 */
[----:B------:R-:W-:Y:S02]  /*3590*/  UIADD3 UR5, UPT, UPT, UR13, 0x1000, URZ ;  /* 0x000010000d057890 */ /* 0x000fe4000fffe0ff */
[----:B------:R-:W-:Y:S02]  /*35a0*/  ULEA.HI UR4, UR4, UR32, URZ, 0x6 ;  /* 0x0000002004047291 */ /* 0x000fe4000f8f30ff */
[----:B------:R-:W-:Y:S02]  /*35b0*/  USHF.R.U32.HI UR5, URZ, 0x4, UR5 ;  /* 0x00000004ff057899 */ /* 0x000fe40008011605 */
[----:B------:R-:W-:Y:S01]  /*35c0*/  USHF.R.S32.HI UR4, URZ, 0x6, UR4 ;  /* 0x00000006ff047899 */ /* 0x000fe20008011404 */
[----:B------:R-:W-:Y:S01]  /*35d0*/  UMOV UR16, 0xffffff80 ;  /* 0xffffff8000107882 */ /* 0x000fe20000000000 */
[----:B------:R-:W-:-:S02]  /*35e0*/  UMOV UR17, 0x7fffbfdf ;  /* 0x7fffbfdf00117882 */ /* 0x000fc40000000000 */
[----:B------:R-:W-:Y:S02]  /*35f0*/  UISETP.LT.AND UP2, UPT, UR4, 0x2, UPT ;  /* 0x000000020400788c */ /* 0x000fe4000bf41270 */
[----:B-1----:R-:W-:Y:S02]  /*3600*/  USHF.L.U32 UR15, UR6, 0x6, URZ ;  /* 0x00000006060f7899 */ /* 0x002fe400080006ff */
[----:B------:R-:W-:Y:S02]  /*3610*/  UIADD3 UR6, UPT, UPT, UR13, 0x2800, URZ ;  /* 0x000028000d067890 */ /* 0x000fe4000fffe0ff */
[----:B------:R-:W-:Y:S02]  /*3620*/  USEL UR4, UR4, 0x2, !UP2 ;  /* 0x0000000204047887 */ /* 0x000fe4000d000000 */
[----:B------:R-:W-:Y:S02]  /*3630*/  USHF.R.U32.HI UR8, URZ, 0x4, UR6 ;  /* 0x00000004ff087899 */ /* 0x000fe40008011606 */
[----:B------:R-:W-:-:S02]  /*3640*/  USGXT.U32 UR6, UR5, 0xe ;  /* 0x0000000e0506789a */ /* 0x000fc40008000000 */
[----:B------:R-:W-:Y:S02]  /*3650*/  USGXT.U32 UR8, UR8, 0xe ;  /* 0x0000000e0808789a */ /* 0x000fe40008000000 */
[----:B------:R-:W-:Y:S01]  /*3660*/  USHF.L.U32 UR28, UR7, 0x6, URZ ;  /* 0x00000006071c7899 */ /* 0x000fe200080006ff */
[----:B------:R-:W-:Y:S01]  /*3670*/  UMOV UR18, 0xfffffffe ;  /* 0xfffffffe00127882 */ /* 0x000fe20000000000 */
[----:B------:R-:W-:Y:S01]  /*3680*/  UMOV UR19, 0x7fffbfdf ;  /* 0x7fffbfdf00137882 */ /* 0x000fe20000000000 */
[----:B------:R-:W-:Y:S01]  /*3690*/  UMOV UR7, URZ ;  /* 0x000000ff00077c82 */ /* 0x000fe20008000000 */
[----:B------:R-:W-:Y:S01]  /*36a0*/  UMOV UR9, URZ ;  /* 0x000000ff00097c82 */ /* 0x000fe20008000000 */
[----:B------:R-:W-:Y:S02]  /*36b0*/  UIADD3 UR30, UPT, UPT, UR11, -0x40, URZ ;  /* 0xffffffc00b1e7890 */ /* 0x000fe4000fffe0ff */
[----:B------:R-:W-:Y:S02]  /*36c0*/  UIADD3.64 UR16, UPT, UPT, UR6, -UR16, URZ ;  /* 0x8000001006107297 */ /* 0x000fe4000fffe0ff */
[----:B------:R-:W-:-:S02]  /*36d0*/  UIADD3.64 UR18, UPT, UPT, UR8, -UR18, URZ ;  /* 0x8000001208127297 */ /* 0x000fc4000fffe0ff */
[----:B------:R-:W-:Y:S01]  /*36e0*/  UIADD3 UR29, UPT, UPT, UR4, -0x1, URZ ;  /* 0xffffffff041d7890 */ /* 0x000fe2000fffe0ff */
[----:B------:R-:W-:Y:S01]  /*36f0*/  UMOV UR31, 0x1 ;  /* 0x00000001001f7882 */ /* 0x000fe20000000000 */
[----:B------:R-:W-:-:S10]  /*3700*/  UMOV UR5, URZ ;  /* 0x000000ff00057c82 */ /* 0x000fd40008000000 */
.L_x_10:
[----:B------:R-:W-:Y:S02]  /*3710*/  USHF.R.S32.HI UR11, URZ, 0x1f, UR28 ;  /* 0x0000001fff0b7899 */ /* 0x000fe4000801141c */
[----:B------:R-:W-:Y:S01]  /*3720*/  IADD3 R118, P3, PT, R118, UR28, RZ ;  /* 0x0000001c76767c10 */ /* 0x000fe2000ff7e0ff */
[----:B------:R-:W-:Y:S01]  /*3730*/  USHF.R.S32.HI UR4, URZ, 0x1f, UR15 ;  /* 0x0000001fff047899 */ /* 0x000fe2000801140f */
[----:B------:R-:W-:Y:S01]  /*3740*/  IADD3 R120, P2, PT, R120, UR28, RZ ;  /* 0x0000001c78787c10 */ /* 0x000fe2000ff5e0ff */
[----:B------:R-:W-:Y:S01]  /*3750*/  IMAD.U32 R86, R86, -0x80000000, RZ ;  /* 0x8000000056567824 */ /* 0x000fe200078e00ff */
[----:B------:R-:W-:Y:S02]  /*3760*/  IADD3 R122, P5, PT, R122, UR28, RZ ;  /* 0x0000001c7a7a7c10 */ /* 0x000fe4000ffbe0ff */
[----:B------:R-:W-:Y:S02]  /*3770*/  IADD3.X R119, PT, PT, R119, UR11, RZ, P3, !PT ;  /* 0x0000000b77777c10 */ /* 0x000fe40009ffe4ff */
[----:B------:R-:W-:-:S02]  /*3780*/  IADD3 R112, P3, PT, R112, UR28, RZ ;  /* 0x0000001c70707c10 */ /* 0x000fc4000ff7e0ff */
[----:B------:R-:W-:Y:S02]  /*3790*/  IADD3.X R121, PT, PT, R121, UR11, RZ, P2, !PT ;  /* 0x0000000b79797c10 */ /* 0x000fe400097fe4ff */
[----:B------:R-:W-:Y:S02]  /*37a0*/  IADD3.X R113, PT, PT, R113, UR11, RZ, P3, !PT ;  /* 0x0000000b71717c10 */ /* 0x000fe40009ffe4ff */
[----:B------:R-:W-:Y:S02]  /*37b0*/  IADD3 R106, P3, PT, R106, UR28, RZ ;  /* 0x0000001c6a6a7c10 */ /* 0x000fe4000ff7e0ff */
[----:B------:R-:W-:Y:S02]  /*37c0*/  IADD3 R98, P6, PT, R98, UR28, RZ ;  /* 0x0000001c62627c10 */ /* 0x000fe4000ffde0ff */
[----:B------:R-:W-:Y:S02]  /*37d0*/  IADD3.X R107, PT, PT, R107, UR11, RZ, P3, !PT ;  /* 0x0000000b6b6b7c10 */ /* 0x000fe40009ffe4ff */
[----:B------:R-:W-:-:S02]  /*37e0*/  IADD3 R100, P3, PT, R100, UR28, RZ ;  /* 0x0000001c64647c10 */ /* 0x000fc4000ff7e0ff */
[----:B------:R-:W-:Y:S02]  /*37f0*/  IADD3 R114, P2, PT, R114, UR28, RZ ;  /* 0x0000001c72727c10 */ /* 0x000fe4000ff5e0ff */
[----:B------:R-:W-:Y:S02]  /*3800*/  IADD3.X R101, PT, PT, R101, UR11, RZ, P3, !PT ;  /* 0x0000000b65657c10 */ /* 0x000fe40009ffe4ff */
[----:B------:R-:W-:Y:S02]  /*3810*/  IADD3 R60, P3, PT, R60, UR15, RZ ;  /* 0x0000000f3c3c7c10 */ /* 0x000fe4000ff7e0ff */
[----:B------:R-:W-:Y:S02]  /*3820*/  IADD3.X R123, PT, PT, R123, UR11, RZ, P5, !PT ;  /* 0x0000000b7b7b7c10 */ /* 0x000fe4000affe4ff */
[----:B------:R-:W-:Y:S02]  /*3830*/  IADD3.X R61, PT, PT, R61, UR4, RZ, P3, !PT ;  /* 0x000000043d3d7c10 */ /* 0x000fe40009ffe4ff */
[----:B------:R-:W-:-:S02]  /*3840*/  IADD3 R52, P3, PT, R52, UR15, RZ ;  /* 0x0000000f34347c10 */ /* 0x000fc4000ff7e0ff */
[----:B------:R-:W-:Y:S02]  /*3850*/  IADD3 R116, P5, PT, R116, UR28, RZ ;  /* 0x0000001c74747c10 */ /* 0x000fe4000ffbe0ff */
[----:B------:R-:W-:Y:S02]  /*3860*/  IADD3.X R99, PT, PT, R99, UR11, RZ, P6, !PT ;  /* 0x0000000b63637c10 */ /* 0x000fe4000b7fe4ff */
[----:B------:R-:W-:Y:S02]  /*3870*/  IADD3.X R115, PT, PT, R115, UR11, RZ, P2, !PT ;  /* 0x0000000b73737c10 */ /* 0x000fe400097fe4ff */
[----:B------:R-:W-:Y:S02]  /*3880*/  IADD3 R96, P6, PT, R96, UR28, RZ ;  /* 0x0000001c60607c10 */ /* 0x000fe4000ffde0ff */
[----:B------:R-:W-:Y:S02]  /*3890*/  IADD3 R108, P2, PT, R108, UR28, RZ ;  /* 0x0000001c6c6c7c10 */ /* 0x000fe4000ff5e0ff */
[----:B------:R-:W-:-:S02]  /*38a0*/  IADD3.X R53, PT, PT, R53, UR4, RZ, P3, !PT ;  /* 0x0000000435357c10 */ /* 0x000fc40009ffe4ff */
[----:B------:R-:W-:Y:S02]  /*38b0*/  IADD3.X R117, PT, PT, R117, UR11, RZ, P5, !PT ;  /* 0x0000000b75757c10 */ /* 0x000fe4000affe4ff */
[----:B------:R-:W-:Y:S02]  /*38c0*/  IADD3 R50, P3, PT, R50, UR15, RZ ;  /* 0x0000000f32327c10 */ /* 0x000fe4000ff7e0ff */
        /* <DEDUP_REMOVED lines=23> */
[----:B------:R-:W-:Y:S01]  /*3a40*/  IADD3.X R49, PT, PT, R49, UR4, RZ, P3, !PT ;  /* 0x0000000431317c10 */ /* 0x000fe20009ffe4ff */
[----:B0-----:R-:W0:Y:S01]  /*3a50*/  SYNCS.PHASECHK.TRANS64.TRYWAIT P3, [UR10], R86 ;  /* 0x00000056ff0075a7 */ /* 0x001e22000806110a */
[----:B------:R-:W-:Y:S02]  /*3a60*/  IADD3 R16, P6, PT, R16, UR15, RZ ;  /* 0x0000000f10107c10 */ /* 0x000fe4000ffde0ff */
        /* <DEDUP_REMOVED lines=41> */
[C---:B------:R-:W-:Y:S02]  /*3d00*/  LOP3.LUT R87, R4.reuse, 0x8, RZ, 0xfc, !PT ;  /* 0x0000000804577812 */ /* 0x040fe400078efcff */
[----:B------:R-:W-:Y:S02]  /*3d10*/  LOP3.LUT R126, R4, 0x10, RZ, 0xfc, !PT ;  /* 0x00000010047e7812 */ /* 0x000fe400078efcff */
[----:B------:R-:W-:Y:S02]  /*3d20*/  IADD3 R36, P6, PT, R36, UR15, RZ ;  /* 0x0000000f24247c10 */ /* 0x000fe4000ffde0ff */
[----:B------:R-:W-:-:S02]  /*3d30*/  IADD3 R6, P2, PT, R6, UR15, RZ ;  /* 0x0000000f06067c10 */ /* 0x000fc4000ff5e0ff */
[----:B------:R-:W-:Y:S02]  /*3d40*/  IADD3.X R83, PT, PT, R83, UR4, RZ, P5, !PT ;  /* 0x0000000453537c10 */ /* 0x000fe4000affe4ff */
[----:B------:R-:W-:Y:S02]  /*3d50*/  ISETP.GE.AND P0, PT, R87, UR30, PT ;  /* 0x0000001e57007c0c */ /* 0x000fe4000bf06270 */
[----:B------:R-:W-:Y:S02]  /*3d60*/  ISETP.GE.AND P1, PT, R126, UR30, PT ;  /* 0x0000001e7e007c0c */ /* 0x000fe4000bf26270 */
[----:B------:R-:W-:Y:S02]  /*3d70*/  ISETP.GE.AND P5, PT, R4, UR30, PT ;  /* 0x0000001e04007c0c */ /* 0x000fe4000bfa6270 */
[----:B------:R-:W-:Y:S02]  /*3d80*/  IADD3.X R37, PT, PT, R37, UR4, RZ, P6, !PT ;  /* 0x0000000425257c10 */ /* 0x000fe4000b7fe4ff */
[----:B------:R-:W-:-:S02]  /*3d90*/  IADD3.X R9, PT, PT, R9, UR4, RZ, P2, !PT ;  /* 0x0000000409097c10 */ /* 0x000fc400097fe4ff */
[----:B------:R-:W-:Y:S01]  /*3da0*/  PRMT R160, RZ, 0x7610, R160 ;  /* 0x00007610ffa07816 */ /* 0x000fe200000000a0 */
[----:B0-----:R-:W-:Y:S06]  /*3db0*/  @!P3 BRA `(.L_x_8) ;  /* 0x0000001c0088b947 */ /* 0x001fec0003800000 */
.L_x_16:
[----:B------:R-:W-:Y:S02]  /*3dc0*/  @!P5 IMAD.MOV.U32 R86, RZ, RZ, R6 ;  /* 0x000000ffff56d224 */ /* 0x000fe400078e0006 */
[----:B------:R-:W-:Y:S01]  /*3dd0*/  @!P5 IMAD.MOV.U32 R87, RZ, RZ, R9 ;  /* 0x000000ffff57d224 */ /* 0x000fe200078e0009 */
[----:B------:R-:W-:Y:S02]  /*3de0*/  PRMT R162, RZ, 0x7610, R162 ;  /* 0x00007610ffa27816 */ /* 0x000fe400000000a2 */
[----:B------:R-:W-:Y:S02]  /*3df0*/  LOP3.LUT R126, R4, 0x20, RZ, 0xfc, !PT ;  /* 0x00000020047e7812 */ /* 0x000fe400078efcff */
[----:B------:R0:W2:Y:S01]  /*3e00*/  @!P5 LDG.E.U8 R160, desc[UR26][R86.64] ;  /* 0x0000001a56a0d981 */ /* 0x0000a2000c1e1100 */
[----:B------:R-:W-:Y:S02]  /*3e10*/  PRMT R143, RZ, 0x7610, R143 ;  /* 0x00007610ff8f7816 */ /* 0x000fe4000000008f */
[----:B------:R-:W-:Y:S01]  /*3e20*/  ISETP.GE.AND P2, PT, R126, UR30, PT ;  /* 0x0000001e7e007c0c */ /* 0x000fe2000bf46270 */
[----:B0-----:R-:W-:-:S02]  /*3e30*/  @!P0 IMAD.MOV.U32 R86, RZ, RZ, R8 ;  /* 0x000000ffff568224 */ /* 0x001fc400078e0008 */
[----:B------:R-:W-:Y:S01]  /*3e40*/  @!P0 IMAD.MOV.U32 R87, RZ, RZ, R11 ;  /* 0x000000ffff578224 */ /* 0x000fe200078e000b */
[----:B------:R-:W-:-:S04]  /*3e50*/  LOP3.LUT R126, R4, 0x28, RZ, 0xfc, !PT ;  /* 0x00000028047e7812 */ /* 0x000fc800078efcff */
[----:B------:R0:W3:Y:S01]  /*3e60*/  @!P0 LDG.E.U8 R162, desc[UR26][R86.64] ;  /* 0x0000001a56a28981 */ /* 0x0000e2000c1e1100 */
[----:B------:R-:W-:-:S04]  /*3e70*/  PRMT R147, RZ, 0x7610, R147 ;  /* 0x00007610ff937816 */ /* 0x000fc80000000093 */
[----:B------:R-:W-:Y:S01]  /*3e80*/  @!P2 IMAD.MOV.U32 R127, RZ, RZ, R15 ;  /* 0x000000ffff7fa224 */ /* 0x000fe200078e000f */
[----:B------:R-:W-:Y:S01]  /*3e90*/  ISETP.GE.AND P0, PT, R40, UR30, PT ;  /* 0x0000001e28007c0c */ /* 0x000fe2000bf06270 */
[----:B0-----:R-:W-:Y:S02]  /*3ea0*/  @!P1 IMAD.MOV.U32 R86, RZ, RZ, R10 ;  /* 0x000000ffff569224 */ /* 0x001fe400078e000a */
[----:B------:R-:W-:-:S05]  /*3eb0*/  @!P1 IMAD.MOV.U32 R87, RZ, RZ, R13 ;  /* 0x000000ffff579224 */ /* 0x000fca00078e000d */
[----:B------:R0:W4:Y:S01]  /*3ec0*/  @!P1 LDG.E.U8 R143, desc[UR26][R86.64] ;  /* 0x0000001a568f9981 */ /* 0x000122000c1e1100 */
[----:B------:R-:W-:Y:S02]  /*3ed0*/  ISETP.GE.AND P1, PT, R126, UR30, PT ;  /* 0x0000001e7e007c0c */ /* 0x000fe4000bf26270 */
[----:B------:R-:W-:Y:S02]  /*3ee0*/  LOP3.LUT R126, R4, 0x30, RZ, 0xfc, !PT ;  /* 0x00000030047e7812 */ /* 0x000fe400078efcff */
[----:B------:R-:W-:Y:S02]  /*3ef0*/  PRMT R145, RZ, 0x7610, R145 ;  /* 0x00007610ff917816 */ /* 0x000fe40000000091 */
[----:B------:R-:W-:Y:S01]  /*3f00*/  ISETP.GE.AND P3, PT, R126, UR30, PT ;  /* 0x0000001e7e007c0c */ /* 0x000fe2000bf66270 */
[----:B------:R-:W-:Y:S01]  /*3f10*/  @!P2 IMAD.MOV.U32 R126, RZ, RZ, R12 ;  /* 0x000000ffff7ea224 */ /* 0x000fe200078e000c */
[----:B0-----:R-:W-:Y:S02]  /*3f20*/  LOP3.LUT R86, R4, 0x38, RZ, 0xfc, !PT ;  /* 0x0000003804567812 */ /* 0x001fe400078efcff */
[----:B------:R-:W5:Y:S01]  /*3f30*/  @!P0 LDG.E.U8 R145, desc[UR26][R44.64] ;  /* 0x0000001a2c918981 */ /* 0x000f62000c1e1100 */
[----:B------:R-:W-:-:S03]  /*3f40*/  PRMT R149, RZ, 0x7610, R149 ;  /* 0x00007610ff957816 */ /* 0x000fc60000000095 */
[----:B------:R0:W4:Y:S01]  /*3f50*/  @!P2 LDG.E.U8 R147, desc[UR26][R126.64] ;  /* 0x0000001a7e93a981 */ /* 0x000122000c1e1100 */
[----:B------:R-:W-:Y:S02]  /*3f60*/  ISETP.GE.AND P2, PT, R86, UR30, PT ;  /* 0x0000001e56007c0c */ /* 0x000fe4000bf46270 */
[----:B------:R-:W-:Y:S01]  /*3f70*/  PRMT R87, RZ, 0x7610, R87 ;  /* 0x00007610ff577816 */ /* 0x000fe20000000057 */
[----:B0-----:R-:W-:Y:S02]  /*3f80*/  @!P1 IMAD.MOV.U32 R126, RZ, RZ, R14 ;  /* 0x000000ffff7e9224 */ /* 0x001fe400078e000e */
[----:B------:R-:W-:Y:S01]  /*3f90*/  @!P1 IMAD.MOV.U32 R127, RZ, RZ, R17 ;  /* 0x000000ffff7f9224 */ /* 0x000fe200078e0011 */
[----:B------:R-:W-:-:S04]  /*3fa0*/  LOP3.LUT R86, R4, 0x2, RZ, 0xfc, !PT ;  /* 0x0000000204567812 */ /* 0x000fc800078efcff */
[----:B------:R0:W5:Y:S01]  /*3fb0*/  @!P1 LDG.E.U8 R149, desc[UR26][R126.64] ;  /* 0x0000001a7e959981 */ /* 0x000162000c1e1100 */
[----:B------:R-:W-:Y:S02]  /*3fc0*/  ISETP.GE.AND P0, PT, R86, UR30, PT ;  /* 0x0000001e56007c0c */ /* 0x000fe4000bf06270 */
[----:B------:R-:W-:Y:S01]  /*3fd0*/  PRMT R86, RZ, 0x7610, R86 ;  /* 0x00007610ff567816 */ /* 0x000fe20000000056 */
[----:B0-----:R-:W-:Y:S02]  /*3fe0*/  @!P3 IMAD.MOV.U32 R126, RZ, RZ, R16 ;  /* 0x000000ffff7eb224 */ /* 0x001fe400078e0010 */
[----:B------:R-:W-:-:S05]  /*3ff0*/  @!P3 IMAD.MOV.U32 R127, RZ, RZ, R19 ;  /* 0x000000ffff7fb224 */ /* 0x000fca00078e0013 */
[----:B------:R0:W5:Y:S01]  /*4000*/  @!P3 LDG.E.U8 R87, desc[UR26][R126.64] ;  /* 0x0000001a7e57b981 */ /* 0x000162000c1e1100 */
[----:B------:R-:W-:Y:S02]  /*4010*/  LOP3.LUT R128, R4, 0xa, RZ, 0xfc, !PT ;  /* 0x0000000a04807812 */ /* 0x000fe400078efcff */
[----:B------:R-:W-:Y:S02]  /*4020*/  PRMT R159, RZ, 0x7610, R159 ;  /* 0x00007610ff9f7816 */ /* 0x000fe4000000009f */
[----:B------:R-:W-:Y:S02]  /*4030*/  ISETP.GE.AND P1, PT, R128, UR30, PT ;  /* 0x0000001e80007c0c */ /* 0x000fe4000bf26270 */
[----:B------:R-:W-:Y:S02]  /*4040*/  PRMT R157, RZ, 0x7610, R157 ;  /* 0x00007610ff9d7816 */ /* 0x000fe4000000009d */
[----:B------:R-:W5:Y:S01]  /*4050*/  @!P0 LDG.E.U8 R159, desc[UR26][R36.64] ;  /* 0x0000001a249f8981 */ /* 0x000f62000c1e1100 */
[----:B0-----:R-:W-:-:S02]  /*4060*/  @!P2 IMAD.MOV.U32 R126, RZ, RZ, R18 ;  /* 0x000000ffff7ea224 */ /* 0x001fc400078e0012 */
[----:B------:R-:W-:-:S05]  /*4070*/  @!P2 IMAD.MOV.U32 R127, RZ, RZ, R35 ;  /* 0x000000ffff7fa224 */ /* 0x000fca00078e0023 */
[----:B------:R0:W5:Y:S01]  /*4080*/  @!P2 LDG.E.U8 R86, desc[UR26][R126.64] ;  /* 0x0000001a7e56a981 */ /* 0x000162000c1e1100 */
[----:B------:R-:W-:-:S03]  /*4090*/  LOP3.LUT R128, R4, 0x12, RZ, 0xfc, !PT ;  /* 0x0000001204807812 */ /* 0x000fc600078efcff */
[----:B------:R-:W5:Y:S01]  /*40a0*/  @!P1 LDG.E.U8 R157, desc[UR26][R38.64] ;  /* 0x0000001a269d9981 */ /* 0x000f62000c1e1100 */
[----:B------:R-:W-:Y:S02]  /*40b0*/  ISETP.GE.AND P2, PT, R128, UR30, PT ;  /* 0x0000001e80007c0c */ /* 0x000fe4000bf46270 */
[----:B0-----:R-:W-:-:S04]  /*40c0*/  LOP3.LUT R126, R4, 0x22, RZ, 0xfc, !PT ;  /* 0x00000022047e7812 */ /* 0x001fc800078efcff */
[----:B------:R-:W-:Y:S02]  /*40d0*/  ISETP.GE.AND P1, PT, R126, UR30, PT ;  /* 0x0000001e7e007c0c */ /* 0x000fe4000bf26270 */
[----:B------:R-:W-:Y:S02]  /*40e0*/  LOP3.LUT R128, R4, 0x1a, RZ, 0xfc, !PT ;  /* 0x0000001a04807812 */ /* 0x000fe400078efcff */
[----:B------:R-:W-:Y:S02]  /*40f0*/  PRMT R164, RZ, 0x7610, R164 ;  /* 0x00007610ffa47816 */ /* 0x000fe400000000a4 */
[----:B------:R-:W-:Y:S02]  /*4100*/  ISETP.GE.AND P0, PT, R128, UR30, PT ;  /* 0x0000001e80007c0c */ /* 0x000fe4000bf06270 */
[----:B------:R-:W-:Y:S02]  /*4110*/  LOP3.LUT R126, R4, 0x4, RZ, 0xfc, !PT ;  /* 0x00000004047e7812 */ /* 0x000fe400078efcff */
[----:B------:R-:W-:-:S03]  /*4120*/  PRMT R155, RZ, 0x7610, R155 ;  /* 0x00007610ff9b7816 */ /* 0x000fc6000000009b */
[----:B------:R-:W5:Y:S01]  /*4130*/  @!P1 LDG.E.U8 R164, desc[UR26][R48.64] ;  /* 0x0000001a30a49981 */ /* 0x000f62000c1e1100 */
[----:B------:R-:W-:Y:S02]  /*4140*/  ISETP.GE.AND P1, PT, R126, UR30, PT ;  /* 0x0000001e7e007c0c */ /* 0x000fe4000bf26270 */
[C---:B------:R-:W-:Y:S01]  /*4150*/  LOP3.LUT R126, R4.reuse, 0x6, RZ, 0xfc, !PT ;  /* 0x00000006047e7812 */ /* 0x040fe200078efcff */
[----:B------:R-:W5:Y:S01]  /*4160*/  @!P2 LDG.E.U8 R155, desc[UR26][R42.64] ;  /* 0x0000001a2a9ba981 */ /* 0x000f62000c1e1100 */
[----:B------:R-:W-:Y:S02]  /*4170*/  PRMT R151, RZ, 0x7610, R151 ;  /* 0x00007610ff977816 */ /* 0x000fe40000000097 */
[----:B------:R-:W-:Y:S02]  /*4180*/  LOP3.LUT R127, R4, 0xc, RZ, 0xfc, !PT ;  /* 0x0000000c047f7812 */ /* 0x000fe400078efcff */
[----:B------:R-:W-:Y:S02]  /*4190*/  ISETP.GE.AND P2, PT, R126, UR30, PT ;  /* 0x0000001e7e007c0c */ /* 0x000fe4000bf46270 */
[----:B------:R-:W-:Y:S01]  /*41a0*/  LOP3.LUT R128, R4, 0x14, RZ, 0xfc, !PT ;  /* 0x0000001404807812 */ /* 0x000fe200078efcff */
[----:B------:R-:W5:Y:S01]  /*41b0*/  @!P0 LDG.E.U8 R151, desc[UR26][R46.64] ;  /* 0x0000001a2e978981 */ /* 0x000f62000c1e1100 */
[----:B------:R-:W-:-:S02]  /*41c0*/  ISETP.GE.AND P3, PT, R127, UR30, PT ;  /* 0x0000001e7f007c0c */ /* 0x000fc4000bf66270 */
[----:B------:R-:W-:Y:S02]  /*41d0*/  LEA.HI R126, R0, 0xe, RZ, 0x1a ;  /* 0x0000000e007e7811 */ /* 0x000fe400078fd0ff */
[----:B------:R-:W-:Y:S02]  /*41e0*/  PRMT R127, RZ, 0x7610, R127 ;  /* 0x00007610ff7f7816 */ /* 0x000fe4000000007f */
[----:B------:R-:W-:Y:S02]  /*41f0*/  ISETP.GE.AND P0, PT, R128, UR30, PT ;  /* 0x0000001e80007c0c */ /* 0x000fe4000bf06270 */
[----:B------:R-:W-:Y:S02]  /*4200*/  LOP3.LUT R128, R4, 0x16, RZ, 0xfc, !PT ;  /* 0x0000001604807812 */ /* 0x000fe400078efcff */
[----:B------:R-:W-:Y:S01]  /*4210*/  ISETP.GE.AND P5, PT, R126, UR30, PT ;  /* 0x0000001e7e007c0c */ /* 0x000fe2000bfa6270 */
[----:B------:R-:W5:Y:S01]  /*4220*/  @!P1 LDG.E.U8 R127, desc[UR26][R54.64] ;  /* 0x0000001a367f9981 */ /* 0x000f62000c1e1100 */
[----:B------:R-:W-:-:S02]  /*4230*/  PRMT R126, RZ, 0x7610, R126 ;  /* 0x00007610ff7e7816 */ /* 0x000fc4000000007e */
[----:B------:R-:W-:Y:S02]  /*4240*/  ISETP.GE.AND P1, PT, R128, UR30, PT ;  /* 0x0000001e80007c0c */ /* 0x000fe4000bf26270 */
[----:B------:R-:W-:Y:S02]  /*4250*/  LOP3.LUT R128, R4, 0x1c, RZ, 0xfc, !PT ;  /* 0x0000001c04807812 */ /* 0x000fe400078efcff */
[----:B------:R-:W-:Y:S01]  /*4260*/  PRMT R129, RZ, 0x7610, R129 ;  /* 0x00007610ff817816 */ /* 0x000fe20000000081 */
[----:B------:R-:W5:Y:S01]  /*4270*/  @!P2 LDG.E.U8 R126, desc[UR26][R82.64] ;  /* 0x0000001a527ea981 */ /* 0x000f62000c1e1100 */
[----:B------:R-:W-:Y:S02]  /*4280*/  LEA.HI R130, R0, 0x1e, RZ, 0x1a ;  /* 0x0000001e00827811 */ /* 0x000fe400078fd0ff */
[----:B------:R-:W-:Y:S02]  /*4290*/  ISETP.GE.AND P2, PT, R128, UR30, PT ;  /* 0x0000001e80007c0c */ /* 0x000fe4000bf46270 */
[----:B------:R-:W-:Y:S01]  /*42a0*/  PRMT R128, RZ, 0x7610, R128 ;  /* 0x00007610ff807816 */ /* 0x000fe20000000080 */
[----:B------:R-:W5:Y:S01]  /*42b0*/  @!P3 LDG.E.U8 R129, desc[UR26][R56.64] ;  /* 0x0000001a3881b981 */ /* 0x000f62000c1e1100 */
[----:B------:R-:W-:-:S02]  /*42c0*/  ISETP.GE.AND P3, PT, R130, UR30, PT ;  /* 0x0000001e82007c0c */ /* 0x000fc4000bf66270 */
[C---:B------:R-:W-:Y:S02]  /*42d0*/  LOP3.LUT R130, R4.reuse, 0x24, RZ, 0xfc, !PT ;  /* 0x0000002404827812 */ /* 0x040fe400078efcff */
[----:B------:R-:W-:Y:S01]  /*42e0*/  PRMT R131, RZ, 0x7610, R131 ;  /* 0x00007610ff837816 */ /* 0x000fe20000000083 */
[----:B------:R-:W5:Y:S01]  /*42f0*/  @!P5 LDG.E.U8 R128, desc[UR26][R76.64] ;  /* 0x0000001a4c80d981 */ /* 0x000f62000c1e1100 */
[----:B------:R-:W-:Y:S02]  /*4300*/  LOP3.LUT R132, R4, 0x26, RZ, 0xfc, !PT ;  /* 0x0000002604847812 */ /* 0x000fe400078efcff */
        /* <DEDUP_REMOVED lines=12> */
[----:B------:R-:W-:Y:S02]  /*43d0*/  LEA.HI R134, R0, 0x2e, RZ, 0x1a ;  /* 0x0000002e00867811 */ /* 0x000fe400078fd0ff */
[----:B------:R-:W5:Y:S02]  /*43e0*/  @!P3 LDG.E.U8 R132, desc[UR26][R80.64] ;  /* 0x0000001a5084b981 */ /* 0x000f64000c1e1100 */
[----:B------:R-:W-:Y:S02]  /*43f0*/  ISETP.GE.AND P3, PT, R134, UR30, PT ;  /* 0x0000001e86007c0c */ /* 0x000fe4000bf66270 */
[----:B------:R-:W-:Y:S02]  /*4400*/  PRMT R134, RZ, 0x7610, R134 ;  /* 0x00007610ff867816 */ /* 0x000fe40000000086 */
[----:B------:R-:W-:Y:S02]  /*4410*/  LOP3.LUT R139, R4, 0x32, RZ, 0xfc, !PT ;  /* 0x00000032048b7812 */ /* 0x000fe400078efcff */
[----:B------:R-:W-:-:S02]  /*4420*/  PRMT R136, RZ, 0x7610, R136 ;  /* 0x00007610ff887816 */ /* 0x000fc40000000088 */
[----:B------:R-:W5:Y:S01]  /*4430*/  @!P0 LDG.E.U8 R134, desc[UR26][R88.64] ;  /* 0x0000001a58868981 */ /* 0x000f62000c1e1100 */
[----:B------:R-:W-:Y:S02]  /*4440*/  ISETP.GE.AND P0, PT, R139, UR30, PT ;  /* 0x0000001e8b007c0c */ /* 0x000fe4000bf06270 */
[C---:B------:R-:W-:Y:S01]  /*4450*/  LOP3.LUT R139, R4.reuse, 0x34, RZ, 0xfc, !PT ;  /* 0x00000034048b7812 */ /* 0x040fe200078efcff */
[----:B------:R-:W5:Y:S01]  /*4460*/  @!P1 LDG.E.U8 R136, desc[UR26][R50.64] ;  /* 0x0000001a32889981 */ /* 0x000f62000c1e1100 */
[----:B------:R-:W-:Y:S02]  /*4470*/  PRMT R140, RZ, 0x7610, R140 ;  /* 0x00007610ff8c7816 */ /* 0x000fe4000000008c */
[----:B------:R-:W-:Y:S02]  /*4480*/  ISETP.GE.AND P1, PT, R139, UR30, PT ;  /* 0x0000001e8b007c0c */ /* 0x000fe4000bf26270 */
[----:B------:R-:W-:-:S05]  /*4490*/  LOP3.LUT R139, R4, 0x36, RZ, 0xfc, !PT ;  /* 0x00000036048b7812 */ /* 0x000fca00078efcff */
[----:B------:R-:W5:Y:S01]  /*44a0*/  @!P0 LDG.E.U8 R140, desc[UR26][R52.64] ;  /* 0x0000001a348c8981 */ /* 0x000f62000c1e1100 */
[----:B------:R-:W-:Y:S02]  /*44b0*/  ISETP.GE.AND P0, PT, R139, UR30, PT ;  /* 0x0000001e8b007c0c */ /* 0x000fe4000bf06270 */
[----:B------:R-:W-:-:S06]  /*44c0*/  PRMT R139, RZ, 0x7610, R139 ;  /* 0x00007610ff8b7816 */ /* 0x000fcc000000008b */
[----:B------:R-:W5:Y:S01]  /*44d0*/  @!P1 LDG.E.U8 R139, desc[UR26][R70.64] ;  /* 0x0000001a468b9981 */ /* 0x000f62000c1e1100 */
[----:B------:R-:W-:Y:S02]  /*44e0*/  ISETP.GE.AND P1, PT, R41, UR30, PT ;  /* 0x0000001e29007c0c */ /* 0x000fe4000bf26270 */
[----:B------:R-:W-:Y:S02]  /*44f0*/  PRMT R142, RZ, 0x7610, R142 ;  /* 0x00007610ff8e7816 */ /* 0x000fe4000000008e */
[----:B------:R-:W-:Y:S02]  /*4500*/  PRMT R144, RZ, 0x7610, R144 ;  /* 0x00007610ff907816 */ /* 0x000fe40000000090 */
[----:B------:R-:W-:Y:S02]  /*4510*/  PRMT R137, RZ, 0x7610, R137 ;  /* 0x00007610ff897816 */ /* 0x000fe40000000089 */
[----:B------:R-:W5:Y:S01]  /*4520*/  @!P0 LDG.E.U8 R142, desc[UR26][R72.64] ;  /* 0x0000001a488e8981 */ /* 0x000f62000c1e1100 */
[----:B------:R-:W-:-:S02]  /*4530*/  ISETP.GE.AND P0, PT, R65, UR30, PT ;  /* 0x0000001e41007c0c */ /* 0x000fc4000bf06270 */
[----:B------:R-:W-:Y:S01]  /*4540*/  LOP3.LUT R141, R0, 0x3f, RZ, 0xc0, !PT ;  /* 0x0000003f008d7812 */ /* 0x000fe200078ec0ff */
[----:B------:R-:W5:Y:S04]  /*4550*/  @!P2 LDG.E.U8 R137, desc[UR26][R68.64] ;  /* 0x0000001a4489a981 */ /* 0x000f68000c1e1100 */
[----:B------:R-:W5:Y:S01]  /*4560*/  @!P1 LDG.E.U8 R144, desc[UR26][R60.64] ;  /* 0x0000001a3c909981 */ /* 0x000f62000c1e1100 */
[----:B------:R-:W-:Y:S02]  /*4570*/  ISETP.GE.AND P1, PT, R64, UR30, PT ;  /* 0x0000001e40007c0c */ /* 0x000fe4000bf26270 */
[----:B------:R-:W-:Y:S02]  /*4580*/  ISETP.GE.AND P2, PT, R141, UR30, PT ;  /* 0x0000001e8d007c0c */ /* 0x000fe4000bf46270 */
[----:B------:R-:W-:-:S02]  /*4590*/  PRMT R135, RZ, 0x7610, R135 ;  /* 0x00007610ff877816 */ /* 0x000fc40000000087 */
[----:B------:R-:W-:Y:S02]  /*45a0*/  PRMT R138, RZ, 0x7610, R138 ;  /* 0x00007610ff8a7816 */ /* 0x000fe4000000008a */
[----:B------:R-:W-:Y:S02]  /*45b0*/  PRMT R141, RZ, 0x7610, R141 ;  /* 0x00007610ff8d7816 */ /* 0x000fe4000000008d */
[----:B------:R-:W-:Y:S01]  /*45c0*/  PRMT R146, RZ, 0x7610, R146 ;  /* 0x00007610ff927816 */ /* 0x000fe20000000092 */
[----:B------:R-:W5:Y:S04]  /*45d0*/  @!P5 LDG.E.U8 R135, desc[UR26][R66.64] ;  /* 0x0000001a4287d981 */ /* 0x000f68000c1e1100 */
[----:B------:R-:W5:Y:S04]  /*45e0*/  @!P3 LDG.E.U8 R138, desc[UR26][R78.64] ;  /* 0x0000001a4e8ab981 */ /* 0x000f68000c1e1100 */
[----:B------:R-:W5:Y:S04]  /*45f0*/  @!P0 LDG.E.U8 R141, desc[UR26][R74.64] ;  /* 0x0000001a4a8d8981 */ /* 0x000f68000c1e1100 */
[----:B------:R-:W5:Y:S01]  /*4600*/  @!P1 LDG.E.U8 R146, desc[UR26][R90.64] ;  /* 0x0000001a5a929981 */ /* 0x000f62000c1e1100 */
[----:B------:R-:W-:Y:S01]  /*4610*/  BAR.SYNC.DEFER_BLOCKING 0x0 ;  /* 0x0000000000007b1d */ /* 0x000fe20000010000 */
[----:B------:R-:W-:-:S02]  /*4620*/  PRMT R153, RZ, 0x7610, R153 ;  /* 0x00007610ff997816 */ /* 0x000fc40000000099 */
[----:B------:R-:W-:Y:S02]  /*4630*/  PRMT R161, RZ, 0x7610, R161 ;  /* 0x00007610ffa17816 */ /* 0x000fe400000000a1 */
[----:B------:R-:W-:Y:S02]  /*4640*/  PRMT R148, RZ, 0x7610, R148 ;  /* 0x00007610ff947816 */ /* 0x000fe40000000094 */
[----:B------:R-:W-:Y:S02]  /*4650*/  PRMT R150, RZ, 0x7610, R150 ;  /* 0x00007610ff967816 */ /* 0x000fe40000000096 */
[----:B------:R-:W-:Y:S02]  /*4660*/  PRMT R152, RZ, 0x7610, R152 ;  /* 0x00007610ff987816 */ /* 0x000fe40000000098 */
[----:B------:R-:W-:Y:S02]  /*4670*/  PRMT R154, RZ, 0x7610, R154 ;  /* 0x00007610ff9a7816 */ /* 0x000fe4000000009a */
[----:B------:R-:W-:-:S02]  /*4680*/  PRMT R156, RZ, 0x7610, R156 ;  /* 0x00007610ff9c7816 */ /* 0x000fc4000000009c */
[----:B------:R-:W-:Y:S01]  /*4690*/  PRMT R158, RZ, 0x7610, R158 ;  /* 0x00007610ff9e7816 */ /* 0x000fe2000000009e */
[----:B------:R-:W5:Y:S04]  /*46a0*/  @!P2 LDG.E.U8 R148, desc[UR26][R92.64] ;  /* 0x0000001a5c94a981 */ /* 0x000f68000c1e1100 */
[----:B--2---:R0:W-:Y:S04]  /*46b0*/  STS.U8 [R5+UR13+0x1000], R160 ;  /* 0x001000a005007988 */ /* 0x0041e8000800000d */
[----:B------:R-:W2:Y:S04]  /*46c0*/  @!P2 LDG.E.U8 R150, desc[UR26][R94.64] ;  /* 0x0000001a5e96a981 */ /* 0x000ea8000c1e1100 */
[----:B------:R-:W2:Y:S01]  /*46d0*/  @!P2 LDG.E.U8 R152, desc[UR26][R96.64] ;  /* 0x0000001a6098a981 */ /* 0x000ea2000c1e1100 */
[----:B0-----:R-:W-:-:S03]  /*46e0*/  PRMT R160, RZ, 0x7610, R160 ;  /* 0x00007610ffa07816 */ /* 0x001fc600000000a0 */
[----:B------:R-:W2:Y:S04]  /*46f0*/  @!P2 LDG.E.U8 R154, desc[UR26][R98.64] ;  /* 0x0000001a629aa981 */ /* 0x000ea8000c1e1100 */
[----:B------:R-:W2:Y:S04]  /*4700*/  @!P2 LDG.E.U8 R156, desc[UR26][R100.64] ;  /* 0x0000001a649ca981 */ /* 0x000ea8000c1e1100 */
[----:B---3--:R-:W-:Y:S04]  /*4710*/  STS.U8 [R5+UR13+0x1200], R162 ;  /* 0x001200a205007988 */ /* 0x008fe8000800000d */
[----:B------:R-:W3:Y:S04]  /*4720*/  @!P2 LDG.E.U8 R158, desc[UR26][R106.64] ;  /* 0x0000001a6a9ea981 */ /* 0x000ee8000c1e1100 */
[----:B------:R-:W3:Y:S04]  /*4730*/  @!P2 LDG.E.U8 R160, desc[UR26][R112.64] ;  /* 0x0000001a70a0a981 */ /* 0x000ee8000c1e1100 */
[----:B----4-:R0:W-:Y:S02]  /*4740*/  STS.U8 [R5+UR13+0x1800], R147 ;  /* 0x0018009305007988 */ /* 0x0101e4000800000d */
[----:B0-----:R-:W-:-:S02]  /*4750*/  PRMT R147, RZ, 0x7610, R147 ;  /* 0x00007610ff937816 */ /* 0x001fc40000000093 */
[----:B-----5:R0:W-:Y:S02]  /*4760*/  STS.U8 [R5+UR13+0x1a00], R149 ;  /* 0x001a009505007988 */ /* 0x0201e4000800000d */
[----:B0-----:R-:W-:Y:S02]  /*4770*/  PRMT R149, RZ, 0x7610, R149 ;  /* 0x00007610ff957816 */ /* 0x001fe40000000095 */
[----:B------:R0:W-:Y:S02]  /*4780*/  STS.U8 [R5+UR13+0x1c00], R87 ;  /* 0x001c005705007988 */ /* 0x0001e4000800000d */
[----:B0-----:R-:W-:Y:S02]  /*4790*/  @!P2 IMAD.MOV.U32 R87, RZ, RZ, R115 ;  /* 0x000000ffff57a224 */ /* 0x001fe400078e0073 */
[----:B------:R0:W-:Y:S02]  /*47a0*/  STS.U8 [R5+UR13+0x1e00], R86 ;  /* 0x001e005605007988 */ /* 0x0001e4000800000d */
[----:B0-----:R-:W-:-:S05]  /*47b0*/  @!P2 IMAD.MOV.U32 R86, RZ, RZ, R114 ;  /* 0x000000ffff56a224 */ /* 0x001fca00078e0072 */
[----:B------:R0:W4:Y:S02]  /*47c0*/  @!P2 LDG.E.U8 R147, desc[UR26][R86.64] ;  /* 0x0000001a5693a981 */ /* 0x000124000c1e1100 */
[----:B0-----:R-:W-:Y:S02]  /*47d0*/  @!P2 IMAD.MOV.U32 R86, RZ, RZ, R120 ;  /* 0x000000ffff56a224 */ /* 0x001fe400078e0078 */
[----:B------:R-:W-:-:S05]  /*47e0*/  @!P2 IMAD.MOV.U32 R87, RZ, RZ, R121 ;  /* 0x000000ffff57a224 */ /* 0x000fca00078e0079 */
[----:B------:R0:W5:Y:S02]  /*47f0*/  @!P2 LDG.E.U8 R149, desc[UR26][R86.64] ;  /* 0x0000001a5695a981 */ /* 0x000164000c1e1100 */
[----:B0-----:R-:W-:Y:S02]  /*4800*/  @!P2 IMAD.MOV.U32 R86, RZ, RZ, R104 ;  /* 0x000000ffff56a224 */ /* 0x001fe400078e0068 */
[----:B------:R-:W-:Y:S01]  /*4810*/  @!P2 IMAD.MOV.U32 R87, RZ, RZ, R105 ;  /* 0x000000ffff57a224 */ /* 0x000fe200078e0069 */
[----:B------:R-:W-:Y:S04]  /*4820*/  STS.U8 [R5+UR13+0x1400], R143 ;  /* 0x0014008f05007988 */ /* 0x000fe8000800000d */
[----:B------:R0:W4:Y:S04]  /*4830*/  @!P2 LDG.E.U8 R153, desc[UR26][R86.64] ;  /* 0x0000001a5699a981 */ /* 0x000128000c1e1100 */
[----:B------:R-:W-:Y:S01]  /*4840*/  STS.U8 [R5+UR13+0x1600], R145 ;  /* 0x0016009105007988 */ /* 0x000fe2000800000d */
[----:B0-----:R-:W-:-:S02]  /*4850*/  @!P2 IMAD.MOV.U32 R86, RZ, RZ, R110 ;  /* 0x000000ffff56a224 */ /* 0x001fc400078e006e */
[----:B------:R-:W-:Y:S01]  /*4860*/  @!P2 IMAD.MOV.U32 R87, RZ, RZ, R111 ;  /* 0x000000ffff57a224 */ /* 0x000fe200078e006f */
[----:B------:R0:W-:Y:S04]  /*4870*/  STS.U8 [R7+UR13+0x1080], R159 ;  /* 0x0010809f07007988 */ /* 0x0001e8000800000d */
[----:B------:R1:W4:Y:S01]  /*4880*/  @!P2 LDG.E.U8 R161, desc[UR26][R86.64] ;  /* 0x0000001a56a1a981 */ /* 0x000322000c1e1100 */
[----:B------:R-:W-:Y:S02]  /*4890*/  PRMT R162, RZ, 0x7610, R162 ;  /* 0x00007610ffa27816 */ /* 0x000fe400000000a2 */
[----:B0-----:R-:W-:Y:S01]  /*48a0*/  PRMT R159, RZ, 0x7610, R159 ;  /* 0x00007610ff9f7816 */ /* 0x001fe2000000009f */
[----:B------:R0:W-:Y:S01]  /*48b0*/  STS.U8 [R7+UR13+0x1280], R157 ;  /* 0x0012809d07007988 */ /* 0x0001e2000800000d */
[----:B-1----:R-:W-:Y:S01]  /*48c0*/  @!P2 IMAD.MOV.U32 R86, RZ, RZ, R116 ;  /* 0x000000ffff56a224 */ /* 0x002fe200078e0074 */
[----:B------:R-:W-:Y:S01]  /*48d0*/  PRMT R143, RZ, 0x7610, R143 ;  /* 0x00007610ff8f7816 */ /* 0x000fe2000000008f */
[----:B------:R-:W-:Y:S01]  /*48e0*/  @!P2 IMAD.MOV.U32 R87, RZ, RZ, R117 ;  /* 0x000000ffff57a224 */ /* 0x000fe200078e0075 */
[----:B------:R-:W-:Y:S01]  /*48f0*/  PRMT R145, RZ, 0x7610, R145 ;  /* 0x00007610ff917816 */ /* 0x000fe20000000091 */
[----:B------:R-:W4:Y:S01]  /*4900*/  @!P2 LDG.E.U8 R162, desc[UR26][R118.64] ;  /* 0x0000001a76a2a981 */ /* 0x000f22000c1e1100 */
[----:B0-----:R-:W-:-:S03]  /*4910*/  PRMT R157, RZ, 0x7610, R157 ;  /* 0x00007610ff9d7816 */ /* 0x001fc6000000009d */
[----:B------:R0:W5:Y:S04]  /*4920*/  @!P2 LDG.E.U8 R159, desc[UR26][R86.64] ;  /* 0x0000001a569fa981 */ /* 0x000168000c1e1100 */
[----:B------:R-:W5:Y:S04]  /*4930*/  @!P2 LDG.E.U8 R143, desc[UR26][R102.64] ;  /* 0x0000001a668fa981 */ /* 0x000f68000c1e1100 */
[----:B------:R-:W5:Y:S01]  /*4940*/  @!P2 LDG.E.U8 R145, desc[UR26][R108.64] ;  /* 0x0000001a6c91a981 */ /* 0x000f62000c1e1100 */
[----:B0-----:R-:W-:Y:S02]  /*4950*/  @!P2 IMAD.MOV.U32 R86, RZ, RZ, R122 ;  /* 0x000000ffff56a224 */ /* 0x001fe400078e007a */
[----:B------:R-:W-:-:S05]  /*4960*/  @!P2 IMAD.MOV.U32 R87, RZ, RZ, R123 ;  /* 0x000000ffff57a224 */ /* 0x000fca00078e007b */
[----:B------:R-:W5:Y:S04]  /*4970*/  @!P2 LDG.E.U8 R157, desc[UR26][R86.64] ;  /* 0x0000001a569da981 */ /* 0x000f68000c1e1100 */
        /* <DEDUP_REMOVED lines=23> */
[----:B--2---:R0:W-:Y:S04]  /*4af0*/  STS.U8 [R5+UR13+0x2a00], R150 ;  /* 0x002a009605007988 */ /* 0x0041e8000800000d */
[----:B------:R0:W-:Y:S04]  /*4b00*/  STS.U8 [R5+UR13+0x2c00], R152 ;  /* 0x002c009805007988 */ /* 0x0001e8000800000d */
[----:B------:R0:W-:Y:S04]  /*4b10*/  STS.U8 [R5+UR13+0x2e00], R154 ;  /* 0x002e009a05007988 */ /* 0x0001e8000800000d */
[----:B------:R0:W-:Y:S04]  /*4b20*/  STS.U8 [R7+UR13+0x2880], R156 ;  /* 0x0028809c07007988 */ /* 0x0001e8000800000d */
[----:B---3--:R0:W-:Y:S04]  /*4b30*/  STS.U8 [R7+UR13+0x2a80], R158 ;  /* 0x002a809e07007988 */ /* 0x0081e8000800000d */
[----:B------:R0:W-:Y:S01]  /*4b40*/  STS.U8 [R7+UR13+0x2c80], R160 ;  /* 0x002c80a007007988 */ /* 0x0001e2000800000d */
[----:B------:R-:W-:Y:S01]  /*4b50*/  ULEA UR10, UR31, UR13, 0x3 ;  /* 0x0000000d1f0a7291 */ /* 0x000fe2000f8e18ff */
[----:B------:R-:W-:-:S03]  /*4b60*/  UMOV UR4, UR5 ;  /* 0x0000000500047c82 */ /* 0x000fc60008000000 */
[----:B------:R-:W-:Y:S01]  /*4b70*/  UIADD3 UR10, UPT, UPT, UR10, 0x3000, URZ ;  /* 0x000030000a0a7890 */ /* 0x000fe2000fffe0ff */
[----:B----4-:R0:W-:Y:S04]  /*4b80*/  STS.U8 [R7+UR13+0x2e80], R162 ;  /* 0x002e80a207007988 */ /* 0x0101e8000800000d */
[----:B------:R0:W-:Y:S04]  /*4b90*/  STS.U8 [R124+UR13+0x2d00], R147 ;  /* 0x002d00937c007988 */ /* 0x0001e8000800000d */
[----:B-----5:R0:W-:Y:S04]  /*4ba0*/  STS.U8 [R124+UR13+0x2900], R143 ;  /* 0x0029008f7c007988 */ /* 0x0201e8000800000d */
        /* <DEDUP_REMOVED lines=10> */
[----:B------:R-:W-:Y:S01]  /*4c50*/  UMOV UR20, UR6 ;  /* 0x0000000600147c82 */ /* 0x000fe20008000000 */
[----:B------:R-:W-:Y:S01]  /*4c60*/  UMOV UR21, 0x80004020 ;  /* 0x8000402000157882 */ /* 0x000fe20000000000 */
[----:B------:R-:W-:Y:S01]  /*4c70*/  UMOV UR22, UR8 ;  /* 0x0000000800167c82 */ /* 0x000fe20008000000 */
[----:B------:R-:W-:Y:S01]  /*4c80*/  UMOV UR23, 0x80004020 ;  /* 0x8000402000177882 */ /* 0x000fe20000000000 */
[----:B------:R-:W-:Y:S01]  /*4c90*/  UMOV UR24, 0x0 ;  /* 0x0000000000187882 */ /* 0x000fe20000000000 */
[----:B------:R-:W-:Y:S01]  /*4ca0*/  UMOV UR25, 0x4088010 ;  /* 0x0408801000197882 */ /* 0x000fe20000000000 */
[----:B------:R-:W-:Y:S01]  /*4cb0*/  UMOV UR11, URZ ;  /* 0x000000ff000b7c82 */ /* 0x000fe20008000000 */
[----:B------:R-:W-:Y:S01]  /*4cc0*/  UMOV UR34, 0x0 ;  /* 0x0000000000227882 */ /* 0x000fe20000000000 */
[----:B------:R-:W-:Y:S01]  /*4cd0*/  UMOV UR35, 0x4088010 ;  /* 0x0408801000237882 */ /* 0x000fe20000000000 */
[----:B------:R1:W-:Y:S01]  /*4ce0*/  UTCQMMA gdesc[UR20], gdesc[UR22], tmem[UR12], tmem[UR24], idesc[UR25], UPT ;  /* 0x00ff1816140075ea */ /* 0x0003e2000b80030c */
[----:B------:R-:W-:Y:S01]  /*4cf0*/  UMOV UR5, UR10 ;  /* 0x0000000a00057c82 */ /* 0x000fe20008000000 */
[----:B------:R1:W-:Y:S01]  /*4d00*/  UTCQMMA gdesc[UR16], gdesc[UR18], tmem[UR12], tmem[UR34], idesc[UR35], UPT ;  /* 0x00ff2212100075ea */ /* 0x0003e2000b80030c */
[----:B------:R1:W-:Y:S01]  /*4d10*/  UTCBAR [UR5], URZ ;  /* 0x000000ff050073e9 */ /* 0x0003e200080000ff */
[----:B------:R-:W-:-:S02]  /*4d20*/  NOP ;  /* 0x0000000000007918 */ /* 0x000fc40000000000 */
.L_x_9:
[----:B------:R-:W-:Y:S01]  /*4d30*/  UIADD3 UR31, UPT, UPT, UR31, 0x1, URZ ;  /* 0x000000011f1f7890 */ /* 0x000fe2000fffe0ff */
[----:B------:R-:W-:Y:S01]  /*4d40*/  IMAD.U32 R86, RZ, RZ, UR4 ;  /* 0x00000004ff567e24 */ /* 0x000fe2000f8e00ff */
[----:B------:R-:W-:Y:S02]  /*4d50*/  UIADD3 UR29, UPT, UPT, UR29, -0x1, URZ ;  /* 0xffffffff1d1d7890 */ /* 0x000fe4000fffe0ff */
[----:B------:R-:W-:Y:S02]  /*4d60*/  UISETP.GT.AND UP2, UPT, UR31, 0x1, UPT ;  /* 0x000000011f00788c */ /* 0x000fe4000bf44270 */
[----:B------:R-:W-:Y:S02]  /*4d70*/  UIADD3 UR30, UPT, UPT, UR30, -0x40, URZ ;  /* 0xffffffc01e1e7890 */ /* 0x000fe4000fffe0ff */
[----:B-1----:R-:W-:Y:S02]  /*4d80*/  USEL UR5, URZ, 0x1, !UP2 ;  /* 0x00000001ff057887 */ /* 0x002fe4000d000000 */
[----:B------:R-:W-:-:S02]  /*4d90*/  USEL UR31, UR31, URZ, !UP2 ;  /* 0x000000ff1f1f7287 */ /* 0x000fc4000d000000 */
[----:B------:R-:W-:Y:S02]  /*4da0*/  UISETP.NE.U32.AND UP2, UPT, UR29, URZ, UPT ;  /* 0x000000ff1d00728c */ /* 0x000fe4000bf45070 */
[----:B------:R-:W-:-:S07]  /*4db0*/  ULOP3.LUT UR5, UR4, UR5, URZ, 0x3c, !UPT ;  /* 0x0000000504057292 */ /* 0x000fce000f8e3cff */
[----:B------:R-:W-:Y:S05]  /*4dc0*/  BRA.U UP2, `(.L_x_10) ;  /* 0xffffffe902507547 */ /* 0x000fea000b83ffff */
.L_x_7:
[----:B------:R-:W-:-:S09]  /*4dd0*/  UISETP.GE.AND UP1, UPT, UR32, 0x40, UPT ;  /* 0x000000402000788c */ /* 0x000fd2000bf26270 */
[----:B------:R-:W-:Y:S05]  /*4de0*/  BRA.U !UP1, `(.L_x_11) ;  /* 0x0000000109107547 */ /* 0x000fea000b800000 */
[----:B------:R-:W-:-:S06]  /*4df0*/  USHF.L.U32 UR4, UR4, 0x1f, URZ ;  /* 0x0000001f04047899 */ /* 0x000fcc00080006ff */
[----:B------:R-:W-:-:S04]  /*4e00*/  IMAD.U32 R4, RZ, RZ, UR4 ;  /* 0x00000004ff047e24 */ /* 0x000fc8000f8e00ff */
[----:B------:R-:W1:Y:S02]  /*4e10*/  SYNCS.PHASECHK.TRANS64.TRYWAIT P0, [UR10], R4 ;  /* 0x00000004ff0075a7 */ /* 0x000e64000800110a */
[----:B-1----:R-:W-:Y:S05]  /*4e20*/  @!P0 BRA `(.L_x_12) ;  /* 0x0000000c00788947 */ /* 0x002fea0003800000 */
.L_x_11:
[----:B------:R-:W-:Y:S01]  /*4e30*/  BAR.SYNC.DEFER_BLOCKING 0x0 ;  /* 0x0000000000007b1d */ /* 0x000fe20000010000 */
[C---:B------:R-:W-:Y:S01]  /*4e40*/  IMAD.SHL.U32 R35, R0.reuse, 0x20, RZ ;  /* 0x0000002000237824 */ /* 0x040fe200078e00ff */
[--C-:B------:R-:W-:Y:S01]  /*4e50*/  SHF.R.S32.HI R39, RZ, 0x5, R0.reuse ;  /* 0x00000005ff277819 */ /* 0x100fe20000011400 */
[C---:B------:R-:W-:Y:S01]  /*4e60*/  IMAD.SHL.U32 R36, R0.reuse, 0x10, RZ ;  /* 0x0000001000247824 */ /* 0x040fe200078e00ff */
[----:B------:R-:W-:Y:S01]  /*4e70*/  SHF.R.S32.HI R41, RZ, 0x2, R0 ;  /* 0x00000002ff297819 */ /* 0x000fe20000011400 */
[----:B------:R-:W-:Y:S01]  /*4e80*/  IMAD.SHL.U32 R40, R0, 0x4, RZ ;  /* 0x0000000400287824 */ /* 0x000fe200078e00ff */
[----:B------:R-:W-:Y:S01]  /*4e90*/  LOP3.LUT R35, R35, 0x300, RZ, 0xc0, !PT ;  /* 0x0000030023237812 */ /* 0x000fe200078ec0ff */
[----:B------:R-:W1:Y:S01]  /*4ea0*/  LDCU UR4, c[0x0][0x3b4] ;  /* 0x00007680ff0477ac */ /* 0x000e620008000800 */
[----:B------:R-:W-:Y:S02]  /*4eb0*/  LOP3.LUT R37, R36, 0x30, RZ, 0xc0, !PT ;  /* 0x0000003024257812 */ /* 0x000fe400078ec0ff */
[----:B------:R-:W-:Y:S01]  /*4ec0*/  LOP3.LUT R38, R35, 0x70, R36, 0xf8, !PT ;  /* 0x0000007023267812 */ /* 0x000fe200078ef824 */
[----:B------:R-:W-:Y:S01]  /*4ed0*/  IMAD.SHL.U32 R36, R0, 0x2, RZ ;  /* 0x0000000200247824 */ /* 0x000fe200078e00ff */
[----:B------:R-:W-:Y:S01]  /*4ee0*/  SGXT R35, R39, 0x1 ;  /* 0x000000012723781a */ /* 0x000fe20000000200 */
[----:B------:R-:W2:Y:S01]  /*4ef0*/  LDCU.128 UR8, c[0x0][0x390] ;  /* 0x00007200ff0877ac */ /* 0x000ea20008000c00 */
[----:B------:R-:W-:Y:S01]  /*4f00*/  LOP3.LUT R40, R37, 0x1c0, R40, 0xf8, !PT ;  /* 0x000001c025287812 */ /* 0x000fe200078ef828 */
[----:B------:R-:W3:Y:S01]  /*4f10*/  LDC R39, c[0x0][0x3b8] ;  /* 0x0000ee00ff277b82 */ /* 0x000ee20000000800 */
[----:B------:R-:W-:-:S02]  /*4f20*/  LOP3.LUT R35, R38, 0x1040, R35, 0x78, !PT ;  /* 0x0000104026237812 */ /* 0x000fc400078e7823 */
[----:B------:R-:W-:Y:S02]  /*4f30*/  LOP3.LUT R36, R36, 0x80, RZ, 0xc0, !PT ;  /* 0x0000008024247812 */ /* 0x000fe400078ec0ff */
[----:B------:R-:W-:Y:S02]  /*4f40*/  SGXT R37, R41, 0x1 ;  /* 0x000000012925781a */ /* 0x000fe40000000200 */
[----:B------:R-:W-:Y:S01]  /*4f50*/  IADD3 R35, PT, PT, R35, UR13, R36 ;  /* 0x0000000d23237c10 */ /* 0x000fe2000fffe024 */
[----:B------:R-:W4:Y:S02]  /*4f60*/  @!P4 SYNCS.CCTL.IV [UR13+0x3000] ;  /* 0x00300000ff00c9b1 */ /* 0x000f24000800000d */
[----:B----4-:R-:W-:Y:S01]  /*4f70*/  BAR.SYNC.DEFER_BLOCKING 0x0 ;  /* 0x0000000000007b1d */ /* 0x010fe20000010000 */
[----:B------:R-:W-:Y:S02]  /*4f80*/  LOP3.LUT R37, R40, 0x1040, R37, 0x78, !PT ;  /* 0x0000104028257812 */ /* 0x000fe400078e7825 */
[----:B--2---:R-:W-:-:S03]  /*4f90*/  ISETP.GE.AND P0, PT, R28, UR10, PT ;  /* 0x0000000a1c007c0c */ /* 0x004fc6000bf06270 */
[----:B0-----:R-:W-:Y:S01]  /*4fa0*/  LDTM.16dp32bit_t0_t15.x16 R4, tmem[UR14] ;  /* 0x0000000e000479ee */ /* 0x001fe20008a00000 */
[----:B------:R-:W0:Y:S01]  /*4fb0*/  LDTM.16dp32bit_t16_t31.x16 R4, tmem[UR14+0x10] ;  /* 0x0000100e000479ee */ /* 0x000e220008a20000 */
[----:B------:R-:W-:Y:S02]  /*4fc0*/  ISETP.LT.AND P5, PT, R2, UR11, !P0 ;  /* 0x0000000b02007c0c */ /* 0x000fe4000c7a1270 */
[----:B------:R-:W-:Y:S02]  /*4fd0*/  ISETP.LT.AND P3, PT, R20, UR11, !P0 ;  /* 0x0000000b14007c0c */ /* 0x000fe4000c761270 */
[----:B------:R-:W-:Y:S01]  /*4fe0*/  ISETP.LT.AND P2, PT, R21, UR11, !P0 ;  /* 0x0000000b15007c0c */ /* 0x000fe2000c741270 */
[----:B------:R-:W2:Y:S01]  /*4ff0*/  @!P4 SYNCS.CCTL.IV [UR13+0x3008] ;  /* 0x00300800ff00c9b1 */ /* 0x000ea2000800000d */
[----:B------:R-:W-:Y:S01]  /*5000*/  NOP ;  /* 0x0000000000007918 */ /* 0x000fe20000000000 */
[----:B------:R-:W-:Y:S02]  /*5010*/  ISETP.LT.AND P4, PT, R3, UR11, !P0 ;  /* 0x0000000b03007c0c */ /* 0x000fe4000c781270 */
[----:B0-----:R-:W-:-:S02]  /*5020*/  F2FP.SATFINITE.E4M3.F32.PACK_AB_MERGE_C R4, R5, R4, RZ ;  /* 0x000000040504723e */ /* 0x001fc400048070ff */
[----:B------:R-:W-:Y:S02]  /*5030*/  F2FP.SATFINITE.E4M3.F32.PACK_AB_MERGE_C R8, R9, R8, RZ ;  /* 0x000000080908723e */ /* 0x000fe400048070ff */
[----:B------:R-:W-:Y:S02]  /*5040*/  F2FP.SATFINITE.E4M3.F32.PACK_AB_MERGE_C R6, R7, R6, RZ ;  /* 0x000000060706723e */ /* 0x000fe400048070ff */
[----:B------:R-:W-:Y:S02]  /*5050*/  LOP3.LUT R7, R4, 0xffff, RZ, 0xc0, !PT ;  /* 0x0000ffff04077812 */ /* 0x000fe400078ec0ff */
[----:B------:R-:W-:Y:S02]  /*5060*/  LOP3.LUT R9, R8, 0xffff, RZ, 0xc0, !PT ;  /* 0x0000ffff08097812 */ /* 0x000fe400078ec0ff */
[----:B------:R-:W-:Y:S02]  /*5070*/  LOP3.LUT R6, R6, 0xffff, RZ, 0xc0, !PT ;  /* 0x0000ffff06067812 */ /* 0x000fe400078ec0ff */
[----:B------:R-:W-:-:S02]  /*5080*/  F2FP.SATFINITE.E4M3.F32.PACK_AB_MERGE_C R12, R13, R12, RZ ;  /* 0x0000000c0d0c723e */ /* 0x000fc400048070ff */
[----:B------:R-:W-:Y:S02]  /*5090*/  F2FP.SATFINITE.E4M3.F32.PACK_AB_MERGE_C R14, R15, R14, RZ ;  /* 0x0000000e0f0e723e */ /* 0x000fe400048070ff */
[----:B------:R-:W-:Y:S02]  /*50a0*/  F2FP.SATFINITE.E4M3.F32.PACK_AB_MERGE_C R16, R17, R16, RZ ;  /* 0x000000101110723e */ /* 0x000fe400048070ff */
[----:B------:R-:W-:Y:S02]  /*50b0*/  PRMT R4, R9, 0x3340, R0 ;  /* 0x0000334009047816 */ /* 0x000fe40000000000 */
[----:B------:R-:W-:Y:S02]  /*50c0*/  PRMT R5, R7, 0x3340, R6 ;  /* 0x0000334007057816 */ /* 0x000fe40000000006 */
[----:B------:R-:W-:Y:S02]  /*50d0*/  F2FP.SATFINITE.E4M3.F32.PACK_AB_MERGE_C R10, R11, R10, RZ ;  /* 0x0000000a0b0a723e */ /* 0x000fe400048070ff */
[----:B------:R-:W-:-:S02]  /*50e0*/  LOP3.LUT R12, R12, 0xffff, RZ, 0xc0, !PT ;  /* 0x0000ffff0c0c7812 */ /* 0x000fc400078ec0ff */
[----:B------:R-:W-:Y:S02]  /*50f0*/  LOP3.LUT R15, R14, 0xffff, RZ, 0xc0, !PT ;  /* 0x0000ffff0e0f7812 */ /* 0x000fe400078ec0ff */
[----:B------:R-:W-:Y:S02]  /*5100*/  LOP3.LUT R17, R16, 0xffff, RZ, 0xc0, !PT ;  /* 0x0000ffff10117812 */ /* 0x000fe400078ec0ff */
[----:B------:R-:W-:Y:S02]  /*5110*/  PRMT R11, R5, 0x5410, R4 ;  /* 0x00005410050b7816 */ /* 0x000fe40000000004 */
[----:B------:R-:W-:Y:S02]  /*5120*/  SHF.R.U32.HI R5, RZ, 0x8, R6 ;  /* 0x00000008ff057819 */ /* 0x000fe40000011606 */
[----:B------:R-:W-:Y:S02]  /*5130*/  SHF.R.U32.HI R4, RZ, 0x8, R7 ;  /* 0x00000008ff047819 */ /* 0x000fe40000011607 */
[----:B------:R-:W-:-:S02]  /*5140*/  SHF.R.U32.HI R6, RZ, 0x8, R9 ;  /* 0x00000008ff067819 */ /* 0x000fc40000011609 */
[----:B------:R-:W-:Y:S02]  /*5150*/  SHF.R.U32.HI R7, RZ, 0x8, R12 ;  /* 0x00000008ff077819 */ /* 0x000fe4000001160c */
[----:B------:R-:W-:Y:S02]  /*5160*/  SHF.R.U32.HI R8, RZ, 0x8, R15 ;  /* 0x00000008ff087819 */ /* 0x000fe4000001160f */
[----:B------:R-:W-:Y:S02]  /*5170*/  SHF.R.U32.HI R9, RZ, 0x8, R17 ;  /* 0x00000008ff097819 */ /* 0x000fe40000011611 */
[----:B------:R-:W-:Y:S02]  /*5180*/  LOP3.LUT R4, R4, 0xffff, RZ, 0xc0, !PT ;  /* 0x0000ffff04047812 */ /* 0x000fe400078ec0ff */
[----:B------:R-:W-:Y:S02]  /*5190*/  LOP3.LUT R5, R5, 0xffff, RZ, 0xc0, !PT ;  /* 0x0000ffff05057812 */ /* 0x000fe400078ec0ff */
[----:B------:R-:W-:-:S02]  /*51a0*/  LOP3.LUT R6, R6, 0xffff, RZ, 0xc0, !PT ;  /* 0x0000ffff06067812 */ /* 0x000fc400078ec0ff */
[----:B------:R-:W-:Y:S02]  /*51b0*/  LOP3.LUT R7, R7, 0xffff, RZ, 0xc0, !PT ;  /* 0x0000ffff07077812 */ /* 0x000fe400078ec0ff */
[----:B------:R-:W-:Y:S02]  /*51c0*/  LOP3.LUT R8, R8, 0xffff, RZ, 0xc0, !PT ;  /* 0x0000ffff08087812 */ /* 0x000fe400078ec0ff */
[----:B------:R-:W-:Y:S02]  /*51d0*/  LOP3.LUT R9, R9, 0xffff, RZ, 0xc0, !PT ;  /* 0x0000ffff09097812 */ /* 0x000fe400078ec0ff */
[----:B------:R-:W-:Y:S02]  /*51e0*/  PRMT R13, R12, 0x3340, R15 ;  /* 0x000033400c0d7816 */ /* 0x000fe4000000000f */
[----:B------:R-:W-:Y:S02]  /*51f0*/  F2FP.SATFINITE.E4M3.F32.PACK_AB_MERGE_C R18, R19, R18, RZ ;  /* 0x000000121312723e */ /* 0x000fe400048070ff */
[----:B------:R-:W-:-:S02]  /*5200*/  PRMT R12, R17, 0x3340, R0 ;  /* 0x00003340110c7816 */ /* 0x000fc40000000000 */
[----:B------:R-:W-:Y:S02]  /*5210*/  PRMT R5, R4, 0x3340, R5 ;  /* 0x0000334004057816 */ /* 0x000fe40000000005 */
[----:B------:R-:W-:Y:S02]  /*5220*/  PRMT R6, R6, 0x3340, R1 ;  /* 0x0000334006067816 */ /* 0x000fe40000000001 */
[----:B------:R-:W-:Y:S02]  /*5230*/  PRMT R8, R7, 0x3340, R8 ;  /* 0x0000334007087816 */ /* 0x000fe40000000008 */
[----:B------:R-:W-:Y:S01]  /*5240*/  PRMT R9, R9, 0x3340, R0 ;  /* 0x0000334009097816 */ /* 0x000fe20000000000 */
[----:B------:R-:W-:Y:S01]  /*5250*/  IMAD.SHL.U32 R0, R0, 0x40, RZ ;  /* 0x0000004000007824 */ /* 0x000fe200078e00ff */
[----:B------:R-:W-:Y:S02]  /*5260*/  PRMT R7, R13, 0x5410, R12 ;  /* 0x000054100d077816 */ /* 0x000fe4000000000c */
[----:B------:R-:W-:-:S02]  /*5270*/  PRMT R5, R5, 0x5410, R6 ;  /* 0x0000541005057816 */ /* 0x000fc40000000006 */
[----:B------:R-:W-:Y:S02]  /*5280*/  LOP3.LUT R10, R10, 0xffff, RZ, 0xc0, !PT ;  /* 0x0000ffff0a0a7812 */ /* 0x000fe400078ec0ff */
[----:B------:R-:W-:Y:S02]  /*5290*/  PRMT R9, R8, 0x5410, R9 ;  /* 0x0000541008097816 */ /* 0x000fe40000000009 */
[----:B------:R-:W-:Y:S02]  /*52a0*/  LOP3.LUT R18, R18, 0xffff, RZ, 0xc0, !PT ;  /* 0x0000ffff12127812 */ /* 0x000fe400078ec0ff */
[--C-:B------:R-:W-:Y:S02]  /*52b0*/  PRMT R12, R11, 0x4210, R10.reuse ;  /* 0x000042100b0c7816 */ /* 0x100fe4000000000a */
[----:B------:R-:W-:Y:S02]  /*52c0*/  PRMT R13, R5, 0x5210, R10 ;  /* 0x00005210050d7816 */ /* 0x000fe4000000000a */
[----:B------:R-:W-:-:S02]  /*52d0*/  PRMT R14, R7, 0x4210, R18 ;  /* 0x00004210070e7816 */ /* 0x000fc40000000012 */
[----:B------:R-:W-:Y:S01]  /*52e0*/  PRMT R15, R9, 0x5210, R18 ;  /* 0x00005210090f7816 */ /* 0x000fe20000000012 */
[----:B---3--:R-:W-:Y:S01]  /*52f0*/  IMAD R9, R2, R39, RZ ;  /* 0x0000002702097224 */ /* 0x008fe200078e02ff */
[----:B------:R-:W-:-:S03]  /*5300*/  LOP3.LUT R0, R0, 0x200, RZ, 0xc0, !PT ;  /* 0x0000020000007812 */ /* 0x000fc600078ec0ff */
[----:B--2---:R0:W-:Y:S01]  /*5310*/  STSM.16.M88.4 [R35], R12 ;  /* 0x0000000c23007844 */ /* 0x0041e20000000200 */
[----:B------:R-:W-:Y:S01]  /*5320*/  IADD3 R4, PT, PT, R37, UR13, R0 ;  /* 0x0000000d25047c10 */ /* 0x000fe2000fffe000 */
[----:B-1----:R-:W-:Y:S01]  /*5330*/  IMAD R0, R28, UR4, RZ ;  /* 0x000000041c007c24 */ /* 0x002fe2000f8e02ff */
[----:B------:R-:W-:Y:S01]  /*5340*/  BAR.SYNC.DEFER_BLOCKING 0x0 ;  /* 0x0000000000007b1d */ /* 0x000fe20000010000 */
[----:B------:R-:W-:-:S03]  /*5350*/  IMAD R10, R39, 0x2, R9 ;  /* 0x00000002270a7824 */ /* 0x000fc600078e0209 */
[----:B------:R-:W-:-:S04]  /*5360*/  IADD3 R37, P1, PT, R0, UR8, RZ ;  /* 0x0000000800257c10 */ /* 0x000fc8000ff3e0ff */
[-C--:B------:R-:W-:Y:S02]  /*5370*/  IADD3 R8, P6, PT, R10, R37.reuse, RZ ;  /* 0x000000250a087210 */ /* 0x080fe40007fde0ff */
[----:B0-----:R-:W-:Y:S01]  /*5380*/  LEA.HI.X.SX32 R35, R0, UR9, 0x1, P1 ;  /* 0x0000000900237c11 */ /* 0x001fe200088f0eff */
[----:B------:R-:W-:Y:S01]  /*5390*/  IMAD R0, R39, 0x2, R10 ;  /* 0x0000000227007824 */ /* 0x000fe200078e020a */
[----:B------:R-:W-:-:S03]  /*53a0*/  IADD3 R2, P1, PT, R9, R37, RZ ;  /* 0x0000002509027210 */ /* 0x000fc60007f3e0ff */
[----:B------:R-:W-:Y:S01]  /*53b0*/  IMAD R13, R39, 0x2, R0 ;  /* 0x00000002270d7824 */ /* 0x000fe200078e0200 */
[-C--:B------:R-:W-:Y:S02]  /*53c0*/  LEA.HI.X.SX32 R3, R9, R35.reuse, 0x1, P1 ;  /* 0x0000002309037211 */ /* 0x080fe400008f0eff */
[----:B------:R-:W-:Y:S02]  /*53d0*/  LEA.HI.X.SX32 R9, R10, R35, 0x1, P6 ;  /* 0x000000230a097211 */ /* 0x000fe400030f0eff */
[----:B------:R-:W-:Y:S01]  /*53e0*/  IADD3 R10, P6, PT, R0, R37, RZ ;  /* 0x00000025000a7210 */ /* 0x000fe20007fde0ff */
[----:B------:R-:W0:Y:S01]  /*53f0*/  LDSM.16.M88.4 R4, [R4] ;  /* 0x000000000404783b */ /* 0x000e220000000200 */
[----:B------:R-:W-:Y:S02]  /*5400*/  ISETP.LT.AND P1, PT, R22, UR11, !P0 ;  /* 0x0000000b16007c0c */ /* 0x000fe4000c721270 */
[----:B------:R-:W-:Y:S01]  /*5410*/  LEA.HI.X.SX32 R11, R0, R35, 0x1, P6 ;  /* 0x00000023000b7211 */ /* 0x000fe200030f0eff */
[----:B------:R-:W-:Y:S01]  /*5420*/  IMAD R0, R39, 0x2, R13 ;  /* 0x0000000227007824 */ /* 0x000fe200078e020d */
[----:B------:R-:W-:-:S04]  /*5430*/  IADD3 R12, P6, PT, R13, R37, RZ ;  /* 0x000000250d0c7210 */ /* 0x000fc80007fde0ff */
[----:B------:R-:W-:Y:S02]  /*5440*/  LEA.HI.X.SX32 R13, R13, R35, 0x1, P6 ;  /* 0x000000230d0d7211 */ /* 0x000fe400030f0eff */
[C---:B0-----:R-:W-:Y:S02]  /*5450*/  PRMT R15, R4.reuse, 0x7770, RZ ;  /* 0x00007770040f7816 */ /* 0x041fe400000000ff */
[C---:B------:R-:W-:Y:S02]  /*5460*/  PRMT R17, R4.reuse, 0x7771, RZ ;  /* 0x0000777104117816 */ /* 0x040fe400000000ff */
[----:B------:R-:W-:Y:S01]  /*5470*/  PRMT R19, R4, 0x7772, RZ ;  /* 0x0000777204137816 */ /* 0x000fe200000000ff */
[----:B------:R0:W-:Y:S01]  /*5480*/  @P5 STG.E.U8 desc[UR26][R2.64], R15 ;  /* 0x0000000f02005986 */ /* 0x0001e2000c10111a */
[----:B------:R-:W-:Y:S02]  /*5490*/  ISETP.LT.AND P5, PT, R23, UR11, !P0 ;  /* 0x0000000b17007c0c */ /* 0x000fe4000c7a1270 */
[----:B------:R-:W-:Y:S01]  /*54a0*/  PRMT R21, R6, 0x7771, RZ ;  /* 0x0000777106157816 */ /* 0x000fe200000000ff */
[----:B------:R1:W-:Y:S01]  /*54b0*/  @P4 STG.E.U8 desc[UR26][R8.64], R17 ;  /* 0x0000001108004986 */ /* 0x0003e2000c10111a */
[----:B------:R-:W-:-:S02]  /*54c0*/  ISETP.LT.AND P4, PT, R24, UR11, !P0 ;  /* 0x0000000b18007c0c */ /* 0x000fc4000c781270 */
[----:B------:R-:W-:Y:S01]  /*54d0*/  PRMT R23, R7, 0x7771, RZ ;  /* 0x0000777107177816 */ /* 0x000fe200000000ff */
[----:B------:R2:W-:Y:S01]  /*54e0*/  @P3 STG.E.U8 desc[UR26][R10.64], R19 ;  /* 0x000000130a003986 */ /* 0x0005e2000c10111a */
[----:B------:R-:W-:Y:S02]  /*54f0*/  ISETP.LT.AND P3, PT, R25, UR11, !P0 ;  /* 0x0000000b19007c0c */ /* 0x000fe4000c761270 */
[----:B------:R-:W-:Y:S02]  /*5500*/  PRMT R25, R7, 0x7772, RZ ;  /* 0x0000777207197816 */ /* 0x000fe400000000ff */
[----:B0-----:R-:W-:Y:S01]  /*5510*/  PRMT R15, R4, 0x7773, RZ ;  /* 0x00007773040f7816 */ /* 0x001fe200000000ff */
[----:B------:R-:W-:Y:S01]  /*5520*/  IMAD R4, R39, 0x2, R0 ;  /* 0x0000000227047824 */ /* 0x000fe200078e0200 */
[C---:B------:R-:W-:Y:S02]  /*5530*/  IADD3 R2, P6, PT, R0.reuse, R37, RZ ;  /* 0x0000002500027210 */ /* 0x040fe40007fde0ff */
[----:B-1----:R-:W-:Y:S01]  /*5540*/  PRMT R17, R5, 0x7770, RZ ;  /* 0x0000777005117816 */ /* 0x002fe200000000ff */
[----:B------:R0:W-:Y:S01]  /*5550*/  @P2 STG.E.U8 desc[UR26][R12.64], R15 ;  /* 0x0000000f0c002986 */ /* 0x0001e2000c10111a */
[----:B------:R-:W-:Y:S01]  /*5560*/  LEA.HI.X.SX32 R3, R0, R35, 0x1, P6 ;  /* 0x0000002300037211 */ /* 0x000fe200030f0eff */
[----:B------:R-:W-:Y:S01]  /*5570*/  IMAD R0, R39, 0x2, R4 ;  /* 0x0000000227007824 */ /* 0x000fe200078e0204 */
[----:B------:R-:W-:-:S02]  /*5580*/  IADD3 R8, P6, PT, R4, R37, RZ ;  /* 0x0000002504087210 */ /* 0x000fc40007fde0ff */
[----:B--2---:R-:W-:Y:S01]  /*5590*/  PRMT R19, R5, 0x7771, RZ ;  /* 0x0000777105137816 */ /* 0x004fe200000000ff */
[----:B------:R1:W-:Y:S01]  /*55a0*/  @P1 STG.E.U8 desc[UR26][R2.64], R17 ;  /* 0x0000001102001986 */ /* 0x0003e2000c10111a */
[----:B------:R-:W-:Y:S01]  /*55b0*/  LEA.HI.X.SX32 R9, R4, R35, 0x1, P6 ;  /* 0x0000002304097211 */ /* 0x000fe200030f0eff */
[C---:B------:R-:W-:Y:S01]  /*55c0*/  IMAD R4, R39.reuse, 0x2, R0 ;  /* 0x0000000227047824 */ /* 0x040fe200078e0200 */
[----:B------:R-:W-:Y:S02]  /*55d0*/  IADD3 R10, P6, PT, R0, R37, RZ ;  /* 0x00000025000a7210 */ /* 0x000fe40007fde0ff */
[----:B------:R-:W-:Y:S01]  /*55e0*/  ISETP.LT.AND P2, PT, R26, UR11, !P0 ;  /* 0x0000000b1a007c0c */ /* 0x000fe2000c741270 */
[----:B------:R2:W-:Y:S01]  /*55f0*/  @P5 STG.E.U8 desc[UR26][R8.64], R19 ;  /* 0x0000001308005986 */ /* 0x0005e2000c10111a */
[----:B------:R-:W-:Y:S01]  /*5600*/  LEA.HI.X.SX32 R11, R0, R35, 0x1, P6 ;  /* 0x00000023000b7211 */ /* 0x000fe200030f0eff */
[----:B------:R-:W-:Y:S01]  /*5610*/  IMAD R0, R39, 0x2, R4 ;  /* 0x0000000227007824 */ /* 0x000fe200078e0204 */
[----:B0-----:R-:W-:-:S02]  /*5620*/  IADD3 R12, P6, PT, R4, R37, RZ ;  /* 0x00000025040c7210 */ /* 0x001fc40007fde0ff */
[C---:B------:R-:W-:Y:S02]  /*5630*/  PRMT R15, R5.reuse, 0x7772, RZ ;  /* 0x00007772050f7816 */ /* 0x040fe400000000ff */
[----:B------:R-:W-:Y:S02]  /*5640*/  LEA.HI.X.SX32 R13, R4, R35, 0x1, P6 ;  /* 0x00000023040d7211 */ /* 0x000fe400030f0eff */
[----:B-1----:R-:W-:Y:S01]  /*5650*/  PRMT R17, R5, 0x7773, RZ ;  /* 0x0000777305117816 */ /* 0x002fe200000000ff */
[----:B------:R-:W-:Y:S01]  /*5660*/  IMAD R5, R39, 0x2, R0 ;  /* 0x0000000227057824 */ /* 0x000fe200078e0200 */
[C---:B------:R-:W-:Y:S01]  /*5670*/  IADD3 R2, P6, PT, R0.reuse, R37, RZ ;  /* 0x0000002500027210 */ /* 0x040fe20007fde0ff */
[----:B------:R0:W-:Y:S01]  /*5680*/  @P4 STG.E.U8 desc[UR26][R10.64], R15 ;  /* 0x0000000f0a004986 */ /* 0x0001e2000c10111a */
[----:B------:R-:W-:Y:S02]  /*5690*/  ISETP.LT.AND P1, PT, R29, UR11, !P0 ;  /* 0x0000000b1d007c0c */ /* 0x000fe4000c721270 */
[----:B------:R-:W-:Y:S01]  /*56a0*/  LEA.HI.X.SX32 R3, R0, R35, 0x1, P6 ;  /* 0x0000002300037211 */ /* 0x000fe200030f0eff */
[----:B------:R-:W-:Y:S01]  /*56b0*/  IMAD R0, R39, 0x2, R5 ;  /* 0x0000000227007824 */ /* 0x000fe200078e0205 */
[----:B------:R-:W-:Y:S01]  /*56c0*/  IADD3 R4, P6, PT, R5, R37, RZ ;  /* 0x0000002505047210 */ /* 0x000fe20007fde0ff */
[----:B------:R1:W-:Y:S01]  /*56d0*/  @P3 STG.E.U8 desc[UR26][R12.64], R17 ;  /* 0x000000110c003986 */ /* 0x0003e2000c10111a */
[----:B--2---:R-:W-:-:S02]  /*56e0*/  PRMT R19, R6, 0x7770, RZ ;  /* 0x0000777006137816 */ /* 0x004fc400000000ff */
[----:B------:R-:W-:Y:S02]  /*56f0*/  LEA.HI.X.SX32 R5, R5, R35, 0x1, P6 ;  /* 0x0000002305057211 */ /* 0x000fe400030f0eff */
[----:B------:R-:W-:Y:S01]  /*5700*/  IADD3 R8, P6, PT, R0, R37, RZ ;  /* 0x0000002500087210 */ /* 0x000fe20007fde0ff */
[C---:B0-----:R-:W-:Y:S01]  /*5710*/  IMAD R11, R39.reuse, 0x2, R0 ;  /* 0x00000002270b7824 */ /* 0x041fe200078e0200 */
[----:B------:R0:W-:Y:S01]  /*5720*/  @P2 STG.E.U8 desc[UR26][R2.64], R19 ;  /* 0x0000001302002986 */ /* 0x0001e2000c10111a */
[----:B------:R-:W-:Y:S02]  /*5730*/  ISETP.LT.AND P5, PT, R30, UR11, !P0 ;  /* 0x0000000b1e007c0c */ /* 0x000fe4000c7a1270 */
[----:B------:R-:W-:Y:S01]  /*5740*/  LEA.HI.X.SX32 R9, R0, R35, 0x1, P6 ;  /* 0x0000002300097211 */ /* 0x000fe200030f0eff */
[----:B------:R2:W-:Y:S01]  /*5750*/  @P1 STG.E.U8 desc[UR26][R4.64], R21 ;  /* 0x0000001504001986 */ /* 0x0005e2000c10111a */
[----:B-1----:R-:W-:Y:S01]  /*5760*/  IMAD R13, R39, 0x2, R11 ;  /* 0x00000002270d7824 */ /* 0x002fe200078e020b */
[----:B------:R-:W-:-:S02]  /*5770*/  IADD3 R10, P1, PT, R11, R37, RZ ;  /* 0x000000250b0a7210 */ /* 0x000fc40007f3e0ff */
[----:B------:R-:W-:Y:S01]  /*5780*/  ISETP.LT.AND P4, PT, R31, UR11, !P0 ;  /* 0x0000000b1f007c0c */ /* 0x000fe2000c781270 */
[----:B------:R-:W-:Y:S01]  /*5790*/  IMAD R15, R39, 0x2, R13 ;  /* 0x00000002270f7824 */ /* 0x000fe200078e020d */
[----:B------:R-:W-:Y:S02]  /*57a0*/  LEA.HI.X.SX32 R11, R11, R35, 0x1, P1 ;  /* 0x000000230b0b7211 */ /* 0x000fe400008f0eff */
[-C--:B0-----:R-:W-:Y:S01]  /*57b0*/  IADD3 R2, P6, PT, R13, R37.reuse, RZ ;  /* 0x000000250d027210 */ /* 0x081fe20007fde0ff */
[----:B------:R-:W-:Y:S01]  /*57c0*/  IMAD R0, R39, 0x2, R15 ;  /* 0x0000000227007824 */ /* 0x000fe200078e020f */
[----:B------:R-:W-:Y:S02]  /*57d0*/  IADD3 R12, P1, PT, R15, R37, RZ ;  /* 0x000000250f0c7210 */ /* 0x000fe40007f3e0ff */
[----:B------:R-:W-:Y:S01]  /*57e0*/  ISETP.LT.AND P3, PT, R32, UR11, !P0 ;  /* 0x0000000b20007c0c */ /* 0x000fe2000c761270 */
[----:B------:R-:W-:Y:S01]  /*57f0*/  IMAD R16, R39, 0x2, R0 ;  /* 0x0000000227107824 */ /* 0x000fe200078e0200 */
[----:B------:R-:W-:-:S02]  /*5800*/  LEA.HI.X.SX32 R3, R13, R35, 0x1, P6 ;  /* 0x000000230d037211 */ /* 0x000fc400030f0eff */
[----:B------:R-:W-:Y:S02]  /*5810*/  ISETP.LT.AND P2, PT, R33, UR11, !P0 ;  /* 0x0000000b21007c0c */ /* 0x000fe4000c741270 */
[----:B------:R-:W-:Y:S02]  /*5820*/  LEA.HI.X.SX32 R13, R15, R35, 0x1, P1 ;  /* 0x000000230f0d7211 */ /* 0x000fe400008f0eff */
[----:B------:R-:W-:Y:S02]  /*5830*/  IADD3 R14, P6, PT, R0, R37, RZ ;  /* 0x00000025000e7210 */ /* 0x000fe40007fde0ff */
[----:B------:R-:W-:Y:S02]  /*5840*/  ISETP.LT.AND P1, PT, R34, UR11, !P0 ;  /* 0x0000000b22007c0c */ /* 0x000fe4000c721270 */
[----:B------:R-:W-:Y:S02]  /*5850*/  ISETP.LT.AND P0, PT, R27, UR11, !P0 ;  /* 0x0000000b1b007c0c */ /* 0x000fe4000c701270 */
[----:B------:R-:W-:-:S02]  /*5860*/  LEA.HI.X.SX32 R15, R0, R35, 0x1, P6 ;  /* 0x00000023000f7211 */ /* 0x000fc400030f0eff */
[----:B------:R-:W-:Y:S02]  /*5870*/  PRMT R17, R6, 0x7772, RZ ;  /* 0x0000777206117816 */ /* 0x000fe400000000ff */
[----:B--2---:R-:W-:Y:S02]  /*5880*/  IADD3 R4, P6, PT, R16, R37, RZ ;  /* 0x0000002510047210 */ /* 0x004fe40007fde0ff */
[----:B------:R-:W-:Y:S01]  /*5890*/  PRMT R19, R6, 0x7773, RZ ;  /* 0x0000777306137816 */ /* 0x000fe200000000ff */
[----:B------:R0:W-:Y:S01]  /*58a0*/  @P5 STG.E.U8 desc[UR26][R8.64], R17 ;  /* 0x0000001108005986 */ /* 0x0001e2000c10111a */
[C---:B------:R-:W-:Y:S02]  /*58b0*/  PRMT R21, R7.reuse, 0x7770, RZ ;  /* 0x0000777007157816 */ /* 0x040fe400000000ff */
[----:B------:R-:W-:Y:S01]  /*58c0*/  PRMT R7, R7, 0x7773, RZ ;  /* 0x0000777307077816 */ /* 0x000fe200000000ff */
[----:B------:R0:W-:Y:S01]  /*58d0*/  @P4 STG.E.U8 desc[UR26][R10.64], R19 ;  /* 0x000000130a004986 */ /* 0x0001e2000c10111a */
[----:B------:R-:W-:-:S03]  /*58e0*/  LEA.HI.X.SX32 R5, R16, R35, 0x1, P6 ;  /* 0x0000002310057211 */ /* 0x000fc600030f0eff */
[----:B------:R0:W-:Y:S04]  /*58f0*/  @P3 STG.E.U8 desc[UR26][R2.64], R21 ;  /* 0x0000001502003986 */ /* 0x0001e8000c10111a */
[----:B------:R0:W-:Y:S04]  /*5900*/  @P2 STG.E.U8 desc[UR26][R12.64], R23 ;  /* 0x000000170c002986 */ /* 0x0001e8000c10111a */
[----:B------:R0:W-:Y:S04]  /*5910*/  @P1 STG.E.U8 desc[UR26][R14.64], R25 ;  /* 0x000000190e001986 */ /* 0x0001e8000c10111a */
[----:B------:R0:W-:Y:S01]  /*5920*/  @P0 STG.E.U8 desc[UR26][R4.64], R7 ;  /* 0x0000000704000986 */ /* 0x0001e2000c10111a */
[----:B------:R-:W-:Y:S06]  /*5930*/  BAR.SYNC.DEFER_BLOCKING 0x0 ;  /* 0x0000000000007b1d */ /* 0x000fec0000010000 */
[----:B------:R-:W-:Y:S05]  /*5940*/  BRA.U UP0, `(.L_x_13) ;  /* 0x00000001009c7547 */ /* 0x000fea000b800000 */
[----:B------:R-:W1:Y:S01]  /*5950*/  S2UR UR5, SR_CgaCtaId ;  /* 0x00000000000579c3 */ /* 0x000e620000008800 */
[----:B------:R-:W-:Y:S01]  /*5960*/  NOP ;  /* 0x0000000000007918 */ /* 0x000fe20000000000 */
[----:B------:R-:W-:Y:S01]  /*5970*/  UMOV UR4, 0x50 ;  /* 0x0000005000047882 */ /* 0x000fe20000000000 */
[----:B------:R-:W-:Y:S02]  /*5980*/  IMAD.U32 R0, RZ, RZ, UR12 ;  /* 0x0000000cff007e24 */ /* 0x000fe4000f8e00ff */
[----:B0-----:R-:W-:-:S03]  /*5990*/  IMAD.MOV.U32 R3, RZ, RZ, 0x1 ;  /* 0x00000001ff037424 */ /* 0x001fc600078e00ff */
[----:B------:R-:W-:-:S04]  /*59a0*/  LOP3.LUT R0, R0, 0xffff, RZ, 0xc0, !PT ;  /* 0x0000ffff00007812 */ /* 0x000fc800078ec0ff */
[----:B------:R-:W-:-:S05]  /*59b0*/  SHF.R.U32.HI R0, RZ, 0x5, R0 ;  /* 0x00000005ff007819 */ /* 0x000fca0000011600 */
[----:B------:R-:W-:Y:S01]  /*59c0*/  VIADD R2, R0, 0x10 ;  /* 0x0000001000027836 */ /* 0x000fe20000000000 */
[----:B------:R-:W-:Y:S01]  /*59d0*/  SHF.L.U32 R0, R3, R0, RZ ;  /* 0x0000000003007219 */ /* 0x000fe200000006ff */
[----:B-1----:R-:W-:-:S03]  /*59e0*/  ULEA UR6, UR5, UR4, 0x18 ;  /* 0x0000000405067291 */ /* 0x002fc6000f8ec0ff */
[----:B------:R-:W-:-:S04]  /*59f0*/  SHF.L.U32 R3, R3, R2, RZ ;  /* 0x0000000203037219 */ /* 0x000fc800000006ff */
[----:B------:R-:W-:Y:S02]  /*5a00*/  LOP3.LUT R0, R3, R0, RZ, 0xfc, !PT ;  /* 0x0000000003007212 */ /* 0x000fe400078efcff */
[----:B------:R-:W0:Y:S02]  /*5a10*/  LDS R5, [UR6] ;  /* 0x00000006ff057984 */ /* 0x000e240008000800 */
[C---:B------:R-:W-:Y:S02]  /*5a20*/  LOP3.LUT R2, R0.reuse, 0xffff, RZ, 0xc0, !PT ;  /* 0x0000ffff00027812 */ /* 0x040fe400078ec0ff */
[----:B0-----:R-:W-:-:S04]  /*5a30*/  LOP3.LUT R3, R0, 0xffff, R5, 0x80, !PT ;  /* 0x0000ffff00037812 */ /* 0x001fc800078e8005 */
[----:B------:R-:W-:-:S13]  /*5a40*/  ISETP.NE.AND P0, PT, R3, R2, PT ;  /* 0x000000020300720c */ /* 0x000fda0003f05270 */
[----:B------:R-:W-:Y:S05]  /*5a50*/  @P0 BRA `(.L_x_14) ;  /* 0x0000000000500947 */ /* 0x000fea0003800000 */
[----:B------:R-:W-:Y:S02]  /*5a60*/  SHF.R.U32.HI R5, RZ, 0x10, R5 ;  /* 0x00000010ff057819 */ /* 0x000fe40000011605 */
[----:B------:R-:W-:-:S04]  /*5a70*/  SHF.R.U32.HI R2, RZ, 0x10, R0 ;  /* 0x00000010ff027819 */ /* 0x000fc80000011600 */
[----:B------:R-:W-:-:S04]  /*5a80*/  LOP3.LUT R5, R5, R2, RZ, 0xc0, !PT ;  /* 0x0000000205057212 */ /* 0x000fc800078ec0ff */
[----:B------:R-:W-:-:S13]  /*5a90*/  ISETP.NE.AND P0, PT, R5, R2, PT ;  /* 0x000000020500720c */ /* 0x000fda0003f05270 */
[----:B------:R-:W-:Y:S05]  /*5aa0*/  @P0 BRA `(.L_x_15) ;  /* 0x0000000000300947 */ /* 0x000fea0003800000 */
[----:B------:R-:W-:Y:S01]  /*5ab0*/  R2UR UR4, R0 ;  /* 0x00000000000472ca */ /* 0x000fe200000e0000 */
[----:B------:R-:W-:Y:S01]  /*5ac0*/  VOTEU.ANY UR5, UPT, PT ;  /* 0x0000000000057886 */ /* 0x000fe200038e0100 */
[----:B------:R-:W0:Y:S01]  /*5ad0*/  S2R R0, SR_LANEID ;  /* 0x0000000000007919 */ /* 0x000e220000000000 */
[----:B------:R-:W-:-:S10]  /*5ae0*/  UFLO.U32 UR5, UR5 ;  /* 0x00000005000572bd */ /* 0x000fd400080e0000 */
[----:B------:R-:W-:-:S06]  /*5af0*/  ULOP3.LUT UR4, URZ, UR4, URZ, 0x33, !UPT ;  /* 0x00000004ff047292 */ /* 0x000fcc000f8e33ff */
[----:B------:R-:W-:-:S04]  /*5b00*/  IMAD.U32 R2, RZ, RZ, UR4 ;  /* 0x00000004ff027e24 */ /* 0x000fc8000f8e00ff */
[----:B------:R-:W1:Y:S02]  /*5b10*/  REDUX UR7, R2 ;  /* 0x00000000020773c4 */ /* 0x000e640000000000 */
[----:B------:R2:W-:Y:S01]  /*5b20*/  UTCATOMSWS.AND URZ, UR4 ;  /* 0x0000000400ff79e3 */ /* 0x0005e20008000000 */
[----:B0-----:R-:W-:Y:S01]  /*5b30*/  ISETP.EQ.U32.AND P0, PT, R0, UR5, PT ;  /* 0x0000000500007c0c */ /* 0x001fe2000bf02070 */
[----:B-1----:R-:W-:-:S12]  /*5b40*/  IMAD.U32 R0, RZ, RZ, UR7 ;  /* 0x00000007ff007e24 */ /* 0x002fd8000f8e00ff */
[----:B------:R2:W-:Y:S01]  /*5b50*/  @P0 ATOMS.AND RZ, [UR6], R0 ;  /* 0x00000000ffff098c */ /* 0x0005e2000a800006 */
[----:B------:R-:W-:Y:S05]  /*5b60*/  BRA `(.L_x_13) ;  /* 0x0000000000147947 */ /* 0x000fea0003800000 */
.L_x_15:
[----:B------:R-:W-:-:S07]  /*5b70*/  MOV R2, 0x5b90 ;  /* 0x00005b9000027802 */ /* 0x000fce0000000f00 */
[----:B------:R-:W-:Y:S05]  /*5b80*/  CALL.REL.NOINC `($__internal_0_$__cuda_sm10x_tcgen05_guardrail_trap_col_being_dealloced_not_returned_by_alloc) ;  /* 0x00000000002c7944 */ /* 0x000fea0003c00000 */
[----:B------:R-:W-:Y:S05]  /*5b90*/  BRA `(.L_x_13) ;  /* 0x0000000000087947 */ /* 0x000fea0003800000 */
.L_x_14:
[----:B------:R-:W-:-:S07]  /*5ba0*/  MOV R2, 0x5bc0 ;  /* 0x00005bc000027802 */ /* 0x000fce0000000f00 */
[----:B------:R-:W-:Y:S05]  /*5bb0*/  CALL.REL.NOINC `($__internal_2_$__cuda_sm10x_tcgen05_guardrail_trap_unallocated_columns_being_dealloced) ;  /* 0x0000000000387944 */ /* 0x000fea0003c00000 */
.L_x_13:
[----:B------:R-:W-:Y:S01]  /*5bc0*/  NOP ;  /* 0x0000000000007918 */ /* 0x000fe20000000000 */
[----:B--2---:R-:W-:Y:S05]  /*5bd0*/  EXIT ;  /* 0x000000000000794d */ /* 0x004fea0003800000 */
.L_x_8:
[----:B------:R-:W0:Y:S02]  /*5be0*/  SYNCS.PHASECHK.TRANS64.TRYWAIT P2, [UR10], R86 ;  /* 0x00000056ff0075a7 */ /* 0x000e24000804110a */
[----:B0-----:R-:W-:Y:S05]  /*5bf0*/  @!P2 BRA `(.L_x_8) ;  /* 0xfffffffc00f8a947 */ /* 0x001fea000383ffff */
[----:B------:R-:W-:Y:S05]  /*5c00*/  BRA `(.L_x_16) ;  /* 0xffffffe0006c7947 */ /* 0x000fea000383ffff */
.L_x_12:
[----:B------:R-:W1:Y:S02]  /*5c10*/  SYNCS.PHASECHK.TRANS64.TRYWAIT P0, [UR10], R4 ;  /* 0x00000004ff0075a7 */ /* 0x000e64000800110a */
[----:B-1----:R-:W-:Y:S05]  /*5c20*/  @!P0 BRA `(.L_x_12) ;  /* 0xfffffffc00f88947 */ /* 0x002fea000383ffff */
[----:B------:R-:W-:Y:S05]  /*5c30*/  BRA `(.L_x_11) ;  /* 0xfffffff0007c7947 */ /* 0x000fea000383ffff */
        .weak           $__internal_0_$__cuda_sm10x_tcgen05_guardrail_trap_col_being_dealloced_not_returned_by_alloc
        .type           $__internal_0_$__cuda_sm10x_tcgen05_guardrail_trap_col_being_dealloced_not_returned_by_alloc,@function
        .size           $__internal_0_$__cuda_sm10x_tcgen05_guardrail_trap_col_being_dealloced_not_returned_by_alloc,($__internal_1_$__cuda_sm10x_tcgen05_guardrail_trap_phase_invalid_during_alloc - $__internal_0_$__cuda_sm10x_tcgen05_guardrail_trap_col_being_dealloced_not_returned_by_alloc)
$__internal_0_$__cuda_sm10x_tcgen05_guardrail_trap_col_being_dealloced_not_returned_by_alloc:
[----:B------:R-:W-:Y:S05]  /*5c40*/  BPT.TRAP 0x1 ;  /* 0x000000040000795c */ /* 0x000fea0000300000 */
[----:B------:R-:W-:-:S04]  /*5c50*/  IMAD.MOV.U32 R3, RZ, RZ, 0x0 ;  /* 0x00000000ff037424 */ /* 0x000fc800078e00ff */
[----:B------:R-:W-:Y:S05]  /*5c60*/  RET.REL.NODEC R2 `(matmul_kernel) ;  /* 0xffffffa002e47950 */ /* 0x000fea0003c3ffff */
        .weak           $__internal_1_$__cuda_sm10x_tcgen05_guardrail_trap_phase_invalid_during_alloc
        .type           $__internal_1_$__cuda_sm10x_tcgen05_guardrail_trap_phase_invalid_during_alloc,@function
        .size           $__internal_1_$__cuda_sm10x_tcgen05_guardrail_trap_phase_invalid_during_alloc,($__internal_2_$__cuda_sm10x_tcgen05_guardrail_trap_unallocated_columns_being_dealloced - $__internal_1_$__cuda_sm10x_tcgen05_guardrail_trap_phase_invalid_during_alloc)
$__internal_1_$__cuda_sm10x_tcgen05_guardrail_trap_phase_invalid_during_alloc:
[----:B------:R-:W-:Y:S05]  /*5c70*/  BPT.TRAP 0x1 ;  /* 0x000000040000795c */ /* 0x000fea0000300000 */
[----:B------:R-:W-:-:S04]  /*5c80*/  IMAD.MOV.U32 R3, RZ, RZ, 0x0 ;  /* 0x00000000ff037424 */ /* 0x000fc800078e00ff */
[----:B------:R-:W-:Y:S05]  /*5c90*/  RET.REL.NODEC R2 `(matmul_kernel) ;  /* 0xffffffa002d87950 */ /* 0x000fea0003c3ffff */
        .weak           $__internal_2_$__cuda_sm10x_tcgen05_guardrail_trap_unallocated_columns_being_dealloced
        .type           $__internal_2_$__cuda_sm10x_tcgen05_guardrail_trap_unallocated_columns_being_dealloced,@function
        .size           $__internal_2_$__cuda_sm10x_tcgen05_guardrail_trap_unallocated_columns_being_dealloced,(.L_x_20 - $__internal_2_$__cuda_sm10x_tcgen05_guardrail_trap_unallocated_columns_being_dealloced)
$__internal_2_$__cuda_sm10x_tcgen05_guardrail_trap_unallocated_columns_being_dealloced:
[----:B------:R-:W-:Y:S05]  /*5ca0*/  BPT.TRAP 0x1 ;  /* 0x000000040000795c */ /* 0x000fea0000300000 */
[----:B------:R-:W-:-:S04]  /*5cb0*/  IMAD.MOV.U32 R3, RZ, RZ, 0x0 ;  /* 0x00000000ff037424 */ /* 0x000fc800078e00ff */
[----:B------:R-:W-:Y:S05]  /*5cc0*/  RET.REL.NODEC R2 `(matmul_kernel) ;  /* 0xffffffa002cc7950 */ /* 0x000fea0003c3ffff */
.L_x_17:
[----:B------:R-:W-:-:S00]  /*5cd0*/  BRA `(.L_x_17) ;  /* 0xfffffffc00fc7947 */ /* 0x000fc0000383ffff */
[----:B------:R-:W-:-:S00]  /*5ce0*/  NOP ;  /* 0x0000000000007918 */ /* 0x000fc00000000000 */
        /* <DEDUP_REMOVED lines=9> */
.L_x_20:


//--------------------- .nv.shared.matmul_kernel  --------------------------
	.section	.nv.shared.matmul_kernel,"aw",@nobits
	.sectionflags	@""
	.align	16
	.zero		1024


//--------------------- .nv.shared.reserved.0     --------------------------
	.section	.nv.shared.reserved.0,"aw",@nobits
	.align	8
	.weak		__nv_reservedSMEM_offset_0_alias
	.size		__nv_reservedSMEM_offset_0_alias, 0, 64
	.other		__nv_reservedSMEM_offset_0_alias,@"STO_CUDA_RESERVED_SHARED STV_DEFAULT"
__nv_reservedSMEM_offset_0_alias:
	.zero		0
.nv.shared.reserved.0:
	.zero		64
	.weak		__nv_reservedSMEM_allocation_phase
	.type		__nv_reservedSMEM_allocation_phase,@object
	.size		__nv_reservedSMEM_allocation_phase,(.L_0 - __nv_reservedSMEM_allocation_phase)
__nv_reservedSMEM_allocation_phase:
	.zero		1
.L_0:
	.zero		7
	.weak		__nv_reservedSMEM_devtool_atexit_pc
	.type		__nv_reservedSMEM_devtool_atexit_pc,@object
	.size		__nv_reservedSMEM_devtool_atexit_pc,(__nv_reservedSMEM_allocation_mask - __nv_reservedSMEM_devtool_atexit_pc)
__nv_reservedSMEM_devtool_atexit_pc:
	.zero		8
	.weak		__nv_reservedSMEM_allocation_mask
	.type		__nv_reservedSMEM_allocation_mask,@object
	.size		__nv_reservedSMEM_allocation_mask,(.L_2 - __nv_reservedSMEM_allocation_mask)
__nv_reservedSMEM_allocation_mask:
	.zero		4
.L_2:


//--------------------- .nv.constant0.matmul_kernel --------------------------
	.section	.nv.constant0.matmul_kernel,"a",@progbits
	.sectionflags	@""
	.align	4
.nv.constant0.matmul_kernel:
	.zero		976


//--------------------- SYMBOLS --------------------------

	.type		.nv.reservedSmem.offset0,@object
	.size		.nv.reservedSmem.offset0,0x4
	.type		.nv.reservedSmem.cap,@object
	.size		.nv.reservedSmem.cap,0x4
